//
// Generated by NVIDIA NVVM Compiler
//
// Compiler Build ID: CL-36424714
// Cuda compilation tools, release 13.0, V13.0.88
// Based on NVVM 20.0.0
//

.version 9.0
.target sm_100
.address_size 64

	// .globl	_Z4test8sphere_t7light_tPf
.func  (.param .b64 func_retval0) __internal_accurate_pow
(
	.param .b64 __internal_accurate_pow_param_0
)
;

.visible .entry _Z4test8sphere_t7light_tPf(
	.param .align 4 .b8 _Z4test8sphere_t7light_tPf_param_0[16],
	.param .align 8 .b8 _Z4test8sphere_t7light_tPf_param_1[32],
	.param .u64 .ptr .align 1 _Z4test8sphere_t7light_tPf_param_2
)
{
	.reg .pred 	%p<274>;
	.reg .b16 	%rs<25>;
	.reg .b32 	%r<284>;
	.reg .b32 	%f<156>;
	.reg .b64 	%rd<4>;
	.reg .b64 	%fd<427>;

	ld.param.f32 	%f82, [_Z4test8sphere_t7light_tPf_param_0+12];
	ld.param.f32 	%f81, [_Z4test8sphere_t7light_tPf_param_0+8];
	ld.param.f32 	%f80, [_Z4test8sphere_t7light_tPf_param_0+4];
	ld.param.f32 	%f79, [_Z4test8sphere_t7light_tPf_param_0];
	ld.param.f64 	%fd1, [_Z4test8sphere_t7light_tPf_param_1+24];
	ld.param.v2.f32 	{%f7, %f6}, [_Z4test8sphere_t7light_tPf_param_1];
	ld.param.v2.f32 	{%f147, %f146}, [_Z4test8sphere_t7light_tPf_param_1+16];
	ld.param.v2.f32 	{%f5, %f148}, [_Z4test8sphere_t7light_tPf_param_1+8];
	cvt.f64.f32 	%fd2, %f148;
	{
	.reg .b32 %temp; 
	mov.b64 	{%temp, %r1}, %fd2;
	}
	mov.f64 	%fd161, 0d4000000000000000;
	{
	.reg .b32 %temp; 
	mov.b64 	{%temp, %r32}, %fd161;
	}
	and.b32  	%r3, %r32, 2146435072;
	setp.eq.s32 	%p2, %r3, 1062207488;
	abs.f64 	%fd3, %fd2;
	{ // callseq 0, 0
	.param .b64 param0;
	st.param.f64 	[param0], %fd3;
	.param .b64 retval0;
	call.uni (retval0), 
	__internal_accurate_pow, 
	(
	param0
	);
	ld.param.f64 	%fd162, [retval0];
	} // callseq 0
	setp.lt.s32 	%p3, %r1, 0;
	neg.f64 	%fd164, %fd162;
	selp.f64 	%fd165, %fd164, %fd162, %p2;
	selp.f64 	%fd395, %fd165, %fd162, %p3;
	setp.neu.f32 	%p4, %f148, 0f00000000;
	@%p4 bra 	$L__BB0_2;
	setp.eq.s32 	%p5, %r3, 1062207488;
	selp.b32 	%r33, %r1, 0, %p5;
	setp.lt.s32 	%p6, %r32, 0;
	or.b32  	%r34, %r33, 2146435072;
	selp.b32 	%r35, %r34, %r33, %p6;
	mov.b32 	%r36, 0;
	mov.b64 	%fd395, {%r36, %r35};
$L__BB0_2:
	add.f64 	%fd166, %fd2, 0d4000000000000000;
	{
	.reg .b32 %temp; 
	mov.b64 	{%temp, %r37}, %fd166;
	}
	and.b32  	%r38, %r37, 2146435072;
	setp.ne.s32 	%p7, %r38, 2146435072;
	@%p7 bra 	$L__BB0_7;
	setp.num.f32 	%p8, %f148, %f148;
	@%p8 bra 	$L__BB0_5;
	mov.f64 	%fd167, 0d4000000000000000;
	add.rn.f64 	%fd395, %fd2, %fd167;
	bra.uni 	$L__BB0_7;
$L__BB0_5:
	setp.neu.f64 	%p9, %fd3, 0d7FF0000000000000;
	@%p9 bra 	$L__BB0_7;
	setp.lt.s32 	%p10, %r1, 0;
	setp.eq.s32 	%p11, %r3, 1062207488;
	setp.lt.s32 	%p12, %r32, 0;
	selp.b32 	%r40, 0, 2146435072, %p12;
	and.b32  	%r41, %r32, 2147483647;
	setp.ne.s32 	%p13, %r41, 1071644672;
	or.b32  	%r42, %r40, -2147483648;
	selp.b32 	%r43, %r42, %r40, %p13;
	selp.b32 	%r44, %r43, %r40, %p11;
	selp.b32 	%r45, %r44, %r40, %p10;
	mov.b32 	%r46, 0;
	mov.b64 	%fd395, {%r46, %r45};
$L__BB0_7:
	setp.eq.s32 	%p14, %r3, 1062207488;
	cvt.f64.f32 	%fd10, %f147;
	{
	.reg .b32 %temp; 
	mov.b64 	{%temp, %r4}, %fd10;
	}
	abs.f64 	%fd11, %fd10;
	{ // callseq 1, 0
	.param .b64 param0;
	st.param.f64 	[param0], %fd11;
	.param .b64 retval0;
	call.uni (retval0), 
	__internal_accurate_pow, 
	(
	param0
	);
	ld.param.f64 	%fd168, [retval0];
	} // callseq 1
	setp.lt.s32 	%p15, %r4, 0;
	neg.f64 	%fd170, %fd168;
	selp.f64 	%fd171, %fd170, %fd168, %p14;
	selp.f64 	%fd397, %fd171, %fd168, %p15;
	setp.neu.f32 	%p16, %f147, 0f00000000;
	@%p16 bra 	$L__BB0_9;
	setp.eq.s32 	%p17, %r3, 1062207488;
	selp.b32 	%r48, %r4, 0, %p17;
	setp.lt.s32 	%p18, %r32, 0;
	or.b32  	%r49, %r48, 2146435072;
	selp.b32 	%r50, %r49, %r48, %p18;
	mov.b32 	%r51, 0;
	mov.b64 	%fd397, {%r51, %r50};
$L__BB0_9:
	add.f64 	%fd172, %fd10, 0d4000000000000000;
	{
	.reg .b32 %temp; 
	mov.b64 	{%temp, %r52}, %fd172;
	}
	and.b32  	%r53, %r52, 2146435072;
	setp.ne.s32 	%p19, %r53, 2146435072;
	@%p19 bra 	$L__BB0_14;
	setp.num.f32 	%p20, %f147, %f147;
	@%p20 bra 	$L__BB0_12;
	mov.f64 	%fd173, 0d4000000000000000;
	add.rn.f64 	%fd397, %fd10, %fd173;
	bra.uni 	$L__BB0_14;
$L__BB0_12:
	setp.neu.f64 	%p21, %fd11, 0d7FF0000000000000;
	@%p21 bra 	$L__BB0_14;
	setp.lt.s32 	%p22, %r4, 0;
	setp.eq.s32 	%p23, %r3, 1062207488;
	setp.lt.s32 	%p24, %r32, 0;
	selp.b32 	%r55, 0, 2146435072, %p24;
	and.b32  	%r56, %r32, 2147483647;
	setp.ne.s32 	%p25, %r56, 1071644672;
	or.b32  	%r57, %r55, -2147483648;
	selp.b32 	%r58, %r57, %r55, %p25;
	selp.b32 	%r59, %r58, %r55, %p23;
	selp.b32 	%r60, %r59, %r55, %p22;
	mov.b32 	%r61, 0;
	mov.b64 	%fd397, {%r61, %r60};
$L__BB0_14:
	setp.eq.s32 	%p26, %r3, 1062207488;
	setp.eq.f32 	%p27, %f147, 0f3F800000;
	selp.f64 	%fd174, 0d3FF0000000000000, %fd397, %p27;
	setp.eq.f32 	%p28, %f148, 0f3F800000;
	selp.f64 	%fd175, 0d3FF0000000000000, %fd395, %p28;
	add.f64 	%fd18, %fd175, %fd174;
	cvt.f64.f32 	%fd19, %f146;
	{
	.reg .b32 %temp; 
	mov.b64 	{%temp, %r5}, %fd19;
	}
	abs.f64 	%fd20, %fd19;
	{ // callseq 2, 0
	.param .b64 param0;
	st.param.f64 	[param0], %fd20;
	.param .b64 retval0;
	call.uni (retval0), 
	__internal_accurate_pow, 
	(
	param0
	);
	ld.param.f64 	%fd176, [retval0];
	} // callseq 2
	setp.lt.s32 	%p29, %r5, 0;
	neg.f64 	%fd178, %fd176;
	selp.f64 	%fd179, %fd178, %fd176, %p26;
	selp.f64 	%fd399, %fd179, %fd176, %p29;
	setp.neu.f32 	%p30, %f146, 0f00000000;
	@%p30 bra 	$L__BB0_16;
	setp.eq.s32 	%p31, %r3, 1062207488;
	selp.b32 	%r63, %r5, 0, %p31;
	setp.lt.s32 	%p32, %r32, 0;
	or.b32  	%r64, %r63, 2146435072;
	selp.b32 	%r65, %r64, %r63, %p32;
	mov.b32 	%r66, 0;
	mov.b64 	%fd399, {%r66, %r65};
$L__BB0_16:
	add.f64 	%fd180, %fd19, 0d4000000000000000;
	{
	.reg .b32 %temp; 
	mov.b64 	{%temp, %r67}, %fd180;
	}
	and.b32  	%r68, %r67, 2146435072;
	setp.ne.s32 	%p33, %r68, 2146435072;
	@%p33 bra 	$L__BB0_21;
	setp.num.f32 	%p34, %f146, %f146;
	@%p34 bra 	$L__BB0_19;
	mov.f64 	%fd181, 0d4000000000000000;
	add.rn.f64 	%fd399, %fd19, %fd181;
	bra.uni 	$L__BB0_21;
$L__BB0_19:
	setp.neu.f64 	%p35, %fd20, 0d7FF0000000000000;
	@%p35 bra 	$L__BB0_21;
	setp.lt.s32 	%p36, %r5, 0;
	setp.eq.s32 	%p37, %r3, 1062207488;
	setp.lt.s32 	%p38, %r32, 0;
	selp.b32 	%r70, 0, 2146435072, %p38;
	and.b32  	%r71, %r32, 2147483647;
	setp.ne.s32 	%p39, %r71, 1071644672;
	or.b32  	%r72, %r70, -2147483648;
	selp.b32 	%r73, %r72, %r70, %p39;
	selp.b32 	%r74, %r73, %r70, %p37;
	selp.b32 	%r75, %r74, %r70, %p36;
	mov.b32 	%r76, 0;
	mov.b64 	%fd399, {%r76, %r75};
$L__BB0_21:
	setp.eq.s32 	%p40, %r3, 1062207488;
	setp.eq.f32 	%p41, %f146, 0f3F800000;
	selp.f64 	%fd182, 0d3FF0000000000000, %fd399, %p41;
	add.f64 	%fd183, %fd18, %fd182;
	cvt.rn.f32.f64 	%f14, %fd183;
	sub.f32 	%f15, %f7, %f79;
	sub.f32 	%f16, %f6, %f80;
	mul.f32 	%f83, %f147, %f16;
	fma.rn.f32 	%f84, %f148, %f15, %f83;
	sub.f32 	%f17, %f5, %f81;
	fma.rn.f32 	%f85, %f146, %f17, %f84;
	add.f32 	%f18, %f85, %f85;
	cvt.f64.f32 	%fd27, %f15;
	{
	.reg .b32 %temp; 
	mov.b64 	{%temp, %r6}, %fd27;
	}
	abs.f64 	%fd28, %fd27;
	{ // callseq 3, 0
	.param .b64 param0;
	st.param.f64 	[param0], %fd28;
	.param .b64 retval0;
	call.uni (retval0), 
	__internal_accurate_pow, 
	(
	param0
	);
	ld.param.f64 	%fd184, [retval0];
	} // callseq 3
	setp.lt.s32 	%p42, %r6, 0;
	neg.f64 	%fd186, %fd184;
	selp.f64 	%fd187, %fd186, %fd184, %p40;
	selp.f64 	%fd401, %fd187, %fd184, %p42;
	setp.neu.f32 	%p43, %f15, 0f00000000;
	@%p43 bra 	$L__BB0_23;
	setp.eq.s32 	%p44, %r3, 1062207488;
	selp.b32 	%r78, %r6, 0, %p44;
	setp.lt.s32 	%p45, %r32, 0;
	or.b32  	%r79, %r78, 2146435072;
	selp.b32 	%r80, %r79, %r78, %p45;
	mov.b32 	%r81, 0;
	mov.b64 	%fd401, {%r81, %r80};
$L__BB0_23:
	add.f64 	%fd188, %fd27, 0d4000000000000000;
	{
	.reg .b32 %temp; 
	mov.b64 	{%temp, %r82}, %fd188;
	}
	and.b32  	%r83, %r82, 2146435072;
	setp.ne.s32 	%p46, %r83, 2146435072;
	@%p46 bra 	$L__BB0_28;
	setp.num.f32 	%p47, %f15, %f15;
	@%p47 bra 	$L__BB0_26;
	mov.f64 	%fd189, 0d4000000000000000;
	add.rn.f64 	%fd401, %fd27, %fd189;
	bra.uni 	$L__BB0_28;
$L__BB0_26:
	setp.neu.f64 	%p48, %fd28, 0d7FF0000000000000;
	@%p48 bra 	$L__BB0_28;
	setp.lt.s32 	%p49, %r6, 0;
	setp.eq.s32 	%p50, %r3, 1062207488;
	setp.lt.s32 	%p51, %r32, 0;
	selp.b32 	%r85, 0, 2146435072, %p51;
	and.b32  	%r86, %r32, 2147483647;
	setp.ne.s32 	%p52, %r86, 1071644672;
	or.b32  	%r87, %r85, -2147483648;
	selp.b32 	%r88, %r87, %r85, %p52;
	selp.b32 	%r89, %r88, %r85, %p50;
	selp.b32 	%r90, %r89, %r85, %p49;
	mov.b32 	%r91, 0;
	mov.b64 	%fd401, {%r91, %r90};
$L__BB0_28:
	setp.eq.s32 	%p53, %r3, 1062207488;
	setp.eq.f32 	%p54, %f15, 0f3F800000;
	selp.f64 	%fd35, 0d3FF0000000000000, %fd401, %p54;
	cvt.f64.f32 	%fd36, %f16;
	{
	.reg .b32 %temp; 
	mov.b64 	{%temp, %r7}, %fd36;
	}
	abs.f64 	%fd37, %fd36;
	{ // callseq 4, 0
	.param .b64 param0;
	st.param.f64 	[param0], %fd37;
	.param .b64 retval0;
	call.uni (retval0), 
	__internal_accurate_pow, 
	(
	param0
	);
	ld.param.f64 	%fd190, [retval0];
	} // callseq 4
	setp.lt.s32 	%p55, %r7, 0;
	neg.f64 	%fd192, %fd190;
	selp.f64 	%fd193, %fd192, %fd190, %p53;
	selp.f64 	%fd403, %fd193, %fd190, %p55;
	setp.neu.f32 	%p56, %f16, 0f00000000;
	@%p56 bra 	$L__BB0_30;
	setp.eq.s32 	%p57, %r3, 1062207488;
	selp.b32 	%r93, %r7, 0, %p57;
	setp.lt.s32 	%p58, %r32, 0;
	or.b32  	%r94, %r93, 2146435072;
	selp.b32 	%r95, %r94, %r93, %p58;
	mov.b32 	%r96, 0;
	mov.b64 	%fd403, {%r96, %r95};
$L__BB0_30:
	add.f64 	%fd194, %fd36, 0d4000000000000000;
	{
	.reg .b32 %temp; 
	mov.b64 	{%temp, %r97}, %fd194;
	}
	and.b32  	%r98, %r97, 2146435072;
	setp.ne.s32 	%p59, %r98, 2146435072;
	@%p59 bra 	$L__BB0_35;
	setp.num.f32 	%p60, %f16, %f16;
	@%p60 bra 	$L__BB0_33;
	mov.f64 	%fd195, 0d4000000000000000;
	add.rn.f64 	%fd403, %fd36, %fd195;
	bra.uni 	$L__BB0_35;
$L__BB0_33:
	setp.neu.f64 	%p61, %fd37, 0d7FF0000000000000;
	@%p61 bra 	$L__BB0_35;
	setp.lt.s32 	%p62, %r7, 0;
	setp.eq.s32 	%p63, %r3, 1062207488;
	setp.lt.s32 	%p64, %r32, 0;
	selp.b32 	%r100, 0, 2146435072, %p64;
	and.b32  	%r101, %r32, 2147483647;
	setp.ne.s32 	%p65, %r101, 1071644672;
	or.b32  	%r102, %r100, -2147483648;
	selp.b32 	%r103, %r102, %r100, %p65;
	selp.b32 	%r104, %r103, %r100, %p63;
	selp.b32 	%r105, %r104, %r100, %p62;
	mov.b32 	%r106, 0;
	mov.b64 	%fd403, {%r106, %r105};
$L__BB0_35:
	setp.eq.s32 	%p66, %r3, 1062207488;
	setp.eq.f32 	%p67, %f16, 0f3F800000;
	selp.f64 	%fd196, 0d3FF0000000000000, %fd403, %p67;
	add.f64 	%fd44, %fd35, %fd196;
	cvt.f64.f32 	%fd45, %f17;
	{
	.reg .b32 %temp; 
	mov.b64 	{%temp, %r8}, %fd45;
	}
	abs.f64 	%fd46, %fd45;
	{ // callseq 5, 0
	.param .b64 param0;
	st.param.f64 	[param0], %fd46;
	.param .b64 retval0;
	call.uni (retval0), 
	__internal_accurate_pow, 
	(
	param0
	);
	ld.param.f64 	%fd197, [retval0];
	} // callseq 5
	setp.lt.s32 	%p68, %r8, 0;
	neg.f64 	%fd199, %fd197;
	selp.f64 	%fd200, %fd199, %fd197, %p66;
	selp.f64 	%fd405, %fd200, %fd197, %p68;
	setp.neu.f32 	%p69, %f17, 0f00000000;
	@%p69 bra 	$L__BB0_37;
	setp.eq.s32 	%p70, %r3, 1062207488;
	selp.b32 	%r108, %r8, 0, %p70;
	setp.lt.s32 	%p71, %r32, 0;
	or.b32  	%r109, %r108, 2146435072;
	selp.b32 	%r110, %r109, %r108, %p71;
	mov.b32 	%r111, 0;
	mov.b64 	%fd405, {%r111, %r110};
$L__BB0_37:
	add.f64 	%fd201, %fd45, 0d4000000000000000;
	{
	.reg .b32 %temp; 
	mov.b64 	{%temp, %r112}, %fd201;
	}
	and.b32  	%r113, %r112, 2146435072;
	setp.ne.s32 	%p72, %r113, 2146435072;
	@%p72 bra 	$L__BB0_42;
	setp.num.f32 	%p73, %f17, %f17;
	@%p73 bra 	$L__BB0_40;
	mov.f64 	%fd202, 0d4000000000000000;
	add.rn.f64 	%fd405, %fd45, %fd202;
	bra.uni 	$L__BB0_42;
$L__BB0_40:
	setp.neu.f64 	%p74, %fd46, 0d7FF0000000000000;
	@%p74 bra 	$L__BB0_42;
	setp.lt.s32 	%p75, %r8, 0;
	setp.eq.s32 	%p76, %r3, 1062207488;
	setp.lt.s32 	%p77, %r32, 0;
	selp.b32 	%r115, 0, 2146435072, %p77;
	and.b32  	%r116, %r32, 2147483647;
	setp.ne.s32 	%p78, %r116, 1071644672;
	or.b32  	%r117, %r115, -2147483648;
	selp.b32 	%r118, %r117, %r115, %p78;
	selp.b32 	%r119, %r118, %r115, %p76;
	selp.b32 	%r120, %r119, %r115, %p75;
	mov.b32 	%r121, 0;
	mov.b64 	%fd405, {%r121, %r120};
$L__BB0_42:
	setp.eq.s32 	%p79, %r3, 1062207488;
	setp.eq.f32 	%p80, %f17, 0f3F800000;
	selp.f64 	%fd203, 0d3FF0000000000000, %fd405, %p80;
	add.f64 	%fd53, %fd44, %fd203;
	cvt.f64.f32 	%fd54, %f82;
	{
	.reg .b32 %temp; 
	mov.b64 	{%temp, %r9}, %fd54;
	}
	abs.f64 	%fd55, %fd54;
	{ // callseq 6, 0
	.param .b64 param0;
	st.param.f64 	[param0], %fd55;
	.param .b64 retval0;
	call.uni (retval0), 
	__internal_accurate_pow, 
	(
	param0
	);
	ld.param.f64 	%fd204, [retval0];
	} // callseq 6
	setp.lt.s32 	%p81, %r9, 0;
	neg.f64 	%fd206, %fd204;
	selp.f64 	%fd207, %fd206, %fd204, %p79;
	selp.f64 	%fd56, %fd207, %fd204, %p81;
	setp.neu.f32 	%p82, %f82, 0f00000000;
	mov.f64 	%fd407, %fd56;
	@%p82 bra 	$L__BB0_44;
	setp.eq.s32 	%p83, %r3, 1062207488;
	selp.b32 	%r123, %r9, 0, %p83;
	setp.lt.s32 	%p84, %r32, 0;
	or.b32  	%r124, %r123, 2146435072;
	selp.b32 	%r125, %r124, %r123, %p84;
	mov.b32 	%r126, 0;
	mov.b64 	%fd407, {%r126, %r125};
$L__BB0_44:
	add.f64 	%fd208, %fd54, 0d4000000000000000;
	{
	.reg .b32 %temp; 
	mov.b64 	{%temp, %r127}, %fd208;
	}
	and.b32  	%r10, %r127, 2146435072;
	setp.ne.s32 	%p85, %r10, 2146435072;
	@%p85 bra 	$L__BB0_49;
	setp.num.f32 	%p86, %f82, %f82;
	@%p86 bra 	$L__BB0_47;
	mov.f64 	%fd209, 0d4000000000000000;
	add.rn.f64 	%fd407, %fd54, %fd209;
	bra.uni 	$L__BB0_49;
$L__BB0_47:
	setp.neu.f64 	%p87, %fd55, 0d7FF0000000000000;
	@%p87 bra 	$L__BB0_49;
	setp.lt.s32 	%p88, %r9, 0;
	setp.eq.s32 	%p89, %r3, 1062207488;
	setp.lt.s32 	%p90, %r32, 0;
	selp.b32 	%r129, 0, 2146435072, %p90;
	and.b32  	%r130, %r32, 2147483647;
	setp.ne.s32 	%p91, %r130, 1071644672;
	or.b32  	%r131, %r129, -2147483648;
	selp.b32 	%r132, %r131, %r129, %p91;
	selp.b32 	%r133, %r132, %r129, %p89;
	selp.b32 	%r134, %r133, %r129, %p88;
	mov.b32 	%r135, 0;
	mov.b64 	%fd407, {%r135, %r134};
$L__BB0_49:
	setp.eq.s32 	%p92, %r3, 1062207488;
	setp.eq.f32 	%p93, %f82, 0f3F800000;
	selp.f64 	%fd210, 0d3FF0000000000000, %fd407, %p93;
	sub.f64 	%fd211, %fd53, %fd210;
	cvt.rn.f32.f64 	%f19, %fd211;
	cvt.f64.f32 	%fd62, %f18;
	{
	.reg .b32 %temp; 
	mov.b64 	{%temp, %r11}, %fd62;
	}
	abs.f64 	%fd63, %fd62;
	{ // callseq 7, 0
	.param .b64 param0;
	st.param.f64 	[param0], %fd63;
	.param .b64 retval0;
	call.uni (retval0), 
	__internal_accurate_pow, 
	(
	param0
	);
	ld.param.f64 	%fd212, [retval0];
	} // callseq 7
	setp.lt.s32 	%p94, %r11, 0;
	neg.f64 	%fd214, %fd212;
	selp.f64 	%fd215, %fd214, %fd212, %p92;
	selp.f64 	%fd409, %fd215, %fd212, %p94;
	setp.neu.f32 	%p95, %f18, 0f00000000;
	@%p95 bra 	$L__BB0_51;
	setp.eq.s32 	%p96, %r3, 1062207488;
	selp.b32 	%r137, %r11, 0, %p96;
	setp.lt.s32 	%p97, %r32, 0;
	or.b32  	%r138, %r137, 2146435072;
	selp.b32 	%r139, %r138, %r137, %p97;
	mov.b32 	%r140, 0;
	mov.b64 	%fd409, {%r140, %r139};
$L__BB0_51:
	add.f64 	%fd216, %fd62, 0d4000000000000000;
	{
	.reg .b32 %temp; 
	mov.b64 	{%temp, %r141}, %fd216;
	}
	and.b32  	%r142, %r141, 2146435072;
	setp.ne.s32 	%p98, %r142, 2146435072;
	@%p98 bra 	$L__BB0_56;
	setp.num.f32 	%p99, %f18, %f18;
	@%p99 bra 	$L__BB0_54;
	mov.f64 	%fd217, 0d4000000000000000;
	add.rn.f64 	%fd409, %fd62, %fd217;
	bra.uni 	$L__BB0_56;
$L__BB0_54:
	setp.neu.f64 	%p100, %fd63, 0d7FF0000000000000;
	@%p100 bra 	$L__BB0_56;
	setp.lt.s32 	%p101, %r11, 0;
	setp.eq.s32 	%p102, %r3, 1062207488;
	setp.lt.s32 	%p103, %r32, 0;
	selp.b32 	%r144, 0, 2146435072, %p103;
	and.b32  	%r145, %r32, 2147483647;
	setp.ne.s32 	%p104, %r145, 1071644672;
	or.b32  	%r146, %r144, -2147483648;
	selp.b32 	%r147, %r146, %r144, %p104;
	selp.b32 	%r148, %r147, %r144, %p102;
	selp.b32 	%r149, %r148, %r144, %p101;
	mov.b32 	%r150, 0;
	mov.b64 	%fd409, {%r150, %r149};
$L__BB0_56:
	setp.eq.f32 	%p105, %f18, 0f3F800000;
	selp.f64 	%fd218, 0d3FF0000000000000, %fd409, %p105;
	mul.f32 	%f87, %f14, 0fC0800000;
	mul.f32 	%f88, %f87, %f19;
	cvt.f64.f32 	%fd219, %f88;
	add.f64 	%fd220, %fd218, %fd219;
	cvt.rn.f32.f64 	%f20, %fd220;
	setp.lt.f32 	%p106, %f20, 0f00000000;
	mov.b16 	%rs22, 0;
	@%p106 bra 	$L__BB0_62;
	sqrt.rn.f32 	%f89, %f20;
	sub.f32 	%f90, %f89, %f18;
	add.f32 	%f91, %f14, %f14;
	div.rn.f32 	%f136, %f90, %f91;
	neg.f32 	%f92, %f18;
	sub.f32 	%f93, %f92, %f89;
	div.rn.f32 	%f22, %f93, %f91;
	setp.leu.f32 	%p107, %f136, 0f00000000;
	@%p107 bra 	$L__BB0_59;
	setp.lt.f32 	%p108, %f136, %f22;
	setp.le.f32 	%p109, %f22, 0f00000000;
	or.pred  	%p110, %p108, %p109;
	@%p110 bra 	$L__BB0_61;
$L__BB0_59:
	setp.leu.f32 	%p111, %f22, 0f00000000;
	@%p111 bra 	$L__BB0_62;
	setp.geu.f32 	%p112, %f22, %f136;
	setp.gtu.f32 	%p113, %f136, 0f00000000;
	and.pred  	%p114, %p112, %p113;
	mov.f32 	%f136, %f22;
	@%p114 bra 	$L__BB0_62;
$L__BB0_61:
	fma.rn.f32 	%f151, %f148, %f136, %f7;
	fma.rn.f32 	%f150, %f147, %f136, %f6;
	fma.rn.f32 	%f152, %f146, %f136, %f5;
	mov.b16 	%rs22, 1;
$L__BB0_62:
	setp.eq.f32 	%p115, %f82, 0f3F800000;
	setp.eq.s32 	%p116, %r10, 2146435072;
	setp.eq.f32 	%p117, %f82, 0f00000000;
	setp.lt.s32 	%p118, %r9, 0;
	setp.eq.s32 	%p119, %r3, 1062207488;
	setp.lt.s32 	%p120, %r32, 0;
	selp.b32 	%r12, 0, 2146435072, %p120;
	and.b32  	%r152, %r32, 2147483647;
	setp.ne.s32 	%p121, %r152, 1071644672;
	and.pred  	%p1, %p119, %p121;
	or.b32  	%r13, %r12, -2147483648;
	mul.f64 	%fd221, %fd1, 0d3F7C45C0FF6423C1;
	{
	.reg .b32 %temp; 
	mov.b64 	{%temp, %r153}, %fd221;
	}
	{
	.reg .b32 %temp; 
	mov.b64 	{%r154, %temp}, %fd221;
	}
	setp.lt.s32 	%p123, %r153, 1048576;
	mul.f64 	%fd222, %fd221, 0d4350000000000000;
	{
	.reg .b32 %temp; 
	mov.b64 	{%temp, %r155}, %fd222;
	}
	{
	.reg .b32 %temp; 
	mov.b64 	{%r156, %temp}, %fd222;
	}
	mov.b32 	%r157, 1127219200;
	mov.b32 	%r158, -2147483648;
	mov.b64 	%fd70, {%r158, %r157};
	selp.b32 	%r159, %r9, 0, %p119;
	or.b32  	%r160, %r159, 2146435072;
	selp.b32 	%r161, %r160, %r159, %p120;
	mov.b32 	%r283, 0;
	mov.b64 	%fd223, {%r283, %r161};
	setp.nan.f32 	%p124, %f82, %f82;
	setp.neu.f64 	%p125, %fd55, 0d7FF0000000000000;
	selp.b32 	%r162, %r13, %r12, %p1;
	selp.b32 	%r163, %r162, %r12, %p118;
	mov.b64 	%fd224, {%r283, %r163};
	mov.f64 	%fd225, 0d4000000000000000;
	add.rn.f64 	%fd226, %fd54, %fd225;
	selp.f64 	%fd227, %fd222, %fd221, %p123;
	selp.b32 	%r164, %r155, %r153, %p123;
	selp.b32 	%r165, %r156, %r154, %p123;
	add.s32 	%r14, %r164, -1;
	fma.rn.f64 	%fd228, %fd227, 0d7FF0000000000000, 0d7FF0000000000000;
	{
	.reg .b32 %temp; 
	mov.b64 	{%temp, %r166}, %fd227;
	}
	and.b32  	%r167, %r166, 2147483647;
	setp.eq.s32 	%p126, %r167, 0;
	selp.f64 	%fd71, 0dFFF0000000000000, %fd228, %p126;
	selp.b32 	%r168, -1077, -1023, %p123;
	shr.u32 	%r169, %r164, 20;
	add.s32 	%r15, %r168, %r169;
	and.b32  	%r170, %r164, 1048575;
	or.b32  	%r16, %r170, 1072693248;
	mov.b64 	%fd72, {%r165, %r16};
	{
	.reg .b32 %temp; 
	mov.b64 	{%r171, %temp}, %fd72;
	}
	{
	.reg .b32 %temp; 
	mov.b64 	{%temp, %r172}, %fd72;
	}
	add.s32 	%r173, %r172, -1048576;
	mov.b64 	%fd73, {%r171, %r173};
	selp.f64 	%fd229, %fd223, %fd56, %p117;
	selp.f64 	%fd230, %fd229, %fd224, %p125;
	selp.f64 	%fd231, %fd226, %fd230, %p124;
	selp.f64 	%fd232, %fd231, %fd229, %p116;
	selp.f64 	%fd74, 0d3FF0000000000000, %fd232, %p115;
	mov.b16 	%rs21, 1;
$L__BB0_63:
	mov.f32 	%f32, %f146;
	mov.f32 	%f31, %f147;
	mov.f32 	%f30, %f148;
	setp.lt.s32 	%p127, %r32, 0;
	setp.eq.s32 	%p128, %r3, 1062207488;
	sub.f32 	%f42, %f151, %f79;
	cvt.f64.f32 	%fd75, %f42;
	{
	.reg .b32 %temp; 
	mov.b64 	{%temp, %r18}, %fd75;
	}
	abs.f64 	%fd76, %fd75;
	{ // callseq 8, 0
	.param .b64 param0;
	st.param.f64 	[param0], %fd76;
	.param .b64 retval0;
	call.uni (retval0), 
	__internal_accurate_pow, 
	(
	param0
	);
	ld.param.f64 	%fd233, [retval0];
	} // callseq 8
	setp.lt.s32 	%p130, %r18, 0;
	neg.f64 	%fd235, %fd233;
	selp.f64 	%fd236, %fd235, %fd233, %p128;
	selp.f64 	%fd237, %fd236, %fd233, %p130;
	setp.eq.f32 	%p131, %f42, 0f00000000;
	selp.b32 	%r174, %r18, 0, %p128;
	or.b32  	%r175, %r174, 2146435072;
	selp.b32 	%r176, %r175, %r174, %p127;
	mov.b32 	%r177, 0;
	mov.b64 	%fd238, {%r177, %r176};
	selp.f64 	%fd423, %fd238, %fd237, %p131;
	add.f64 	%fd239, %fd75, 0d4000000000000000;
	{
	.reg .b32 %temp; 
	mov.b64 	{%temp, %r178}, %fd239;
	}
	and.b32  	%r19, %r178, 2146435072;
	setp.ne.s32 	%p132, %r19, 2146435072;
	mov.f64 	%fd410, %fd423;
	@%p132 bra 	$L__BB0_68;
	setp.num.f32 	%p133, %f42, %f42;
	@%p133 bra 	$L__BB0_66;
	mov.f64 	%fd240, 0d4000000000000000;
	add.rn.f64 	%fd410, %fd75, %fd240;
	bra.uni 	$L__BB0_68;
$L__BB0_66:
	setp.neu.f64 	%p134, %fd76, 0d7FF0000000000000;
	mov.f64 	%fd410, %fd423;
	@%p134 bra 	$L__BB0_68;
	setp.lt.s32 	%p135, %r18, 0;
	selp.b32 	%r180, %r162, %r12, %p135;
	mov.b32 	%r181, 0;
	mov.b64 	%fd410, {%r181, %r180};
$L__BB0_68:
	setp.lt.s32 	%p136, %r32, 0;
	setp.eq.s32 	%p137, %r3, 1062207488;
	sub.f32 	%f43, %f150, %f80;
	cvt.f64.f32 	%fd81, %f43;
	{
	.reg .b32 %temp; 
	mov.b64 	{%temp, %r20}, %fd81;
	}
	abs.f64 	%fd82, %fd81;
	{ // callseq 9, 0
	.param .b64 param0;
	st.param.f64 	[param0], %fd82;
	.param .b64 retval0;
	call.uni (retval0), 
	__internal_accurate_pow, 
	(
	param0
	);
	ld.param.f64 	%fd241, [retval0];
	} // callseq 9
	setp.lt.s32 	%p139, %r20, 0;
	neg.f64 	%fd243, %fd241;
	selp.f64 	%fd244, %fd243, %fd241, %p137;
	selp.f64 	%fd245, %fd244, %fd241, %p139;
	setp.eq.f32 	%p140, %f43, 0f00000000;
	selp.b32 	%r182, %r20, 0, %p137;
	or.b32  	%r183, %r182, 2146435072;
	selp.b32 	%r184, %r183, %r182, %p136;
	mov.b32 	%r185, 0;
	mov.b64 	%fd246, {%r185, %r184};
	selp.f64 	%fd424, %fd246, %fd245, %p140;
	add.f64 	%fd247, %fd81, 0d4000000000000000;
	{
	.reg .b32 %temp; 
	mov.b64 	{%temp, %r186}, %fd247;
	}
	and.b32  	%r21, %r186, 2146435072;
	setp.ne.s32 	%p141, %r21, 2146435072;
	mov.f64 	%fd411, %fd424;
	@%p141 bra 	$L__BB0_73;
	setp.num.f32 	%p142, %f43, %f43;
	@%p142 bra 	$L__BB0_71;
	mov.f64 	%fd248, 0d4000000000000000;
	add.rn.f64 	%fd411, %fd81, %fd248;
	bra.uni 	$L__BB0_73;
$L__BB0_71:
	setp.neu.f64 	%p143, %fd82, 0d7FF0000000000000;
	mov.f64 	%fd411, %fd424;
	@%p143 bra 	$L__BB0_73;
	setp.lt.s32 	%p144, %r20, 0;
	selp.b32 	%r188, %r162, %r12, %p144;
	mov.b32 	%r189, 0;
	mov.b64 	%fd411, {%r189, %r188};
$L__BB0_73:
	setp.lt.s32 	%p145, %r32, 0;
	setp.eq.s32 	%p146, %r3, 1062207488;
	setp.eq.f32 	%p148, %f43, 0f3F800000;
	selp.f64 	%fd249, 0d3FF0000000000000, %fd411, %p148;
	setp.eq.f32 	%p149, %f42, 0f3F800000;
	selp.f64 	%fd250, 0d3FF0000000000000, %fd410, %p149;
	add.f64 	%fd87, %fd250, %fd249;
	sub.f32 	%f44, %f152, %f81;
	cvt.f64.f32 	%fd88, %f44;
	{
	.reg .b32 %temp; 
	mov.b64 	{%temp, %r22}, %fd88;
	}
	abs.f64 	%fd89, %fd88;
	{ // callseq 10, 0
	.param .b64 param0;
	st.param.f64 	[param0], %fd89;
	.param .b64 retval0;
	call.uni (retval0), 
	__internal_accurate_pow, 
	(
	param0
	);
	ld.param.f64 	%fd251, [retval0];
	} // callseq 10
	setp.lt.s32 	%p150, %r22, 0;
	neg.f64 	%fd253, %fd251;
	selp.f64 	%fd254, %fd253, %fd251, %p146;
	selp.f64 	%fd255, %fd254, %fd251, %p150;
	setp.eq.f32 	%p151, %f44, 0f00000000;
	selp.b32 	%r190, %r22, 0, %p146;
	or.b32  	%r191, %r190, 2146435072;
	selp.b32 	%r192, %r191, %r190, %p145;
	mov.b32 	%r193, 0;
	mov.b64 	%fd256, {%r193, %r192};
	selp.f64 	%fd425, %fd256, %fd255, %p151;
	add.f64 	%fd257, %fd88, 0d4000000000000000;
	{
	.reg .b32 %temp; 
	mov.b64 	{%temp, %r194}, %fd257;
	}
	and.b32  	%r23, %r194, 2146435072;
	setp.ne.s32 	%p152, %r23, 2146435072;
	mov.f64 	%fd412, %fd425;
	@%p152 bra 	$L__BB0_78;
	setp.num.f32 	%p153, %f44, %f44;
	@%p153 bra 	$L__BB0_76;
	mov.f64 	%fd258, 0d4000000000000000;
	add.rn.f64 	%fd412, %fd88, %fd258;
	bra.uni 	$L__BB0_78;
$L__BB0_76:
	setp.neu.f64 	%p154, %fd89, 0d7FF0000000000000;
	mov.f64 	%fd412, %fd425;
	@%p154 bra 	$L__BB0_78;
	selp.b32 	%r196, %r162, %r12, %p150;
	mov.b32 	%r197, 0;
	mov.b64 	%fd412, {%r197, %r196};
$L__BB0_78:
	setp.eq.f32 	%p156, %f44, 0f3F800000;
	selp.f64 	%fd259, 0d3FF0000000000000, %fd412, %p156;
	add.f64 	%fd260, %fd87, %fd259;
	mul.f32 	%f96, %f82, %f82;
	cvt.f64.f32 	%fd261, %f96;
	sub.f64 	%fd262, %fd261, %fd260;
	abs.f64 	%fd263, %fd262;
	setp.gtu.f64 	%p157, %fd263, 0d3F1A36E2EB1C432D;
	and.b16  	%rs11, %rs22, 255;
	setp.eq.s16 	%p158, %rs11, 0;
	or.pred  	%p159, %p158, %p157;
	@%p159 bra 	$L__BB0_157;
	setp.ne.s32 	%p160, %r19, 2146435072;
	mov.f64 	%fd413, %fd423;
	@%p160 bra 	$L__BB0_84;
	setp.num.f32 	%p161, %f42, %f42;
	@%p161 bra 	$L__BB0_82;
	mov.f64 	%fd265, 0d4000000000000000;
	add.rn.f64 	%fd413, %fd75, %fd265;
	bra.uni 	$L__BB0_84;
$L__BB0_82:
	setp.neu.f64 	%p162, %fd76, 0d7FF0000000000000;
	mov.f64 	%fd413, %fd423;
	@%p162 bra 	$L__BB0_84;
	setp.lt.s32 	%p163, %r18, 0;
	selp.b32 	%r199, %r162, %r12, %p163;
	mov.b32 	%r200, 0;
	mov.b64 	%fd413, {%r200, %r199};
$L__BB0_84:
	setp.ne.s32 	%p164, %r21, 2146435072;
	mov.f64 	%fd414, %fd424;
	@%p164 bra 	$L__BB0_89;
	setp.num.f32 	%p165, %f43, %f43;
	@%p165 bra 	$L__BB0_87;
	mov.f64 	%fd267, 0d4000000000000000;
	add.rn.f64 	%fd414, %fd81, %fd267;
	bra.uni 	$L__BB0_89;
$L__BB0_87:
	setp.neu.f64 	%p166, %fd82, 0d7FF0000000000000;
	mov.f64 	%fd414, %fd424;
	@%p166 bra 	$L__BB0_89;
	setp.lt.s32 	%p167, %r20, 0;
	selp.b32 	%r202, %r162, %r12, %p167;
	mov.b32 	%r203, 0;
	mov.b64 	%fd414, {%r203, %r202};
$L__BB0_89:
	selp.f64 	%fd268, 0d3FF0000000000000, %fd414, %p148;
	selp.f64 	%fd269, 0d3FF0000000000000, %fd413, %p149;
	add.f64 	%fd100, %fd269, %fd268;
	mov.f64 	%fd415, %fd425;
	@%p152 bra 	$L__BB0_94;
	setp.num.f32 	%p171, %f44, %f44;
	@%p171 bra 	$L__BB0_92;
	mov.f64 	%fd270, 0d4000000000000000;
	add.rn.f64 	%fd415, %fd88, %fd270;
	bra.uni 	$L__BB0_94;
$L__BB0_92:
	setp.neu.f64 	%p172, %fd89, 0d7FF0000000000000;
	mov.f64 	%fd415, %fd425;
	@%p172 bra 	$L__BB0_94;
	setp.lt.s32 	%p173, %r22, 0;
	selp.b32 	%r205, %r162, %r12, %p173;
	mov.b32 	%r206, 0;
	mov.b64 	%fd415, {%r206, %r205};
$L__BB0_94:
	selp.f64 	%fd271, 0d3FF0000000000000, %fd415, %p156;
	add.f64 	%fd272, %fd100, %fd271;
	sqrt.rn.f64 	%fd273, %fd272;
	cvt.rn.f32.f64 	%f97, %fd273;
	div.rn.f32 	%f45, %f42, %f97;
	div.rn.f32 	%f46, %f43, %f97;
	div.rn.f32 	%f47, %f44, %f97;
	and.b16  	%rs12, %rs21, 255;
	setp.eq.s16 	%p175, %rs12, 0;
	@%p175 bra 	$L__BB0_99;
	setp.gt.u32 	%p176, %r14, 2146435070;
	mov.f64 	%fd416, %fd71;
	@%p176 bra 	$L__BB0_97;
	setp.gt.u32 	%p177, %r16, 1073127582;
	selp.f64 	%fd274, %fd73, %fd72, %p177;
	selp.u32 	%r207, 1, 0, %p177;
	add.s32 	%r208, %r15, %r207;
	add.f64 	%fd275, %fd274, 0dBFF0000000000000;
	add.f64 	%fd276, %fd274, 0d3FF0000000000000;
	rcp.approx.ftz.f64 	%fd277, %fd276;
	neg.f64 	%fd278, %fd276;
	fma.rn.f64 	%fd279, %fd278, %fd277, 0d3FF0000000000000;
	fma.rn.f64 	%fd280, %fd279, %fd279, %fd279;
	fma.rn.f64 	%fd281, %fd280, %fd277, %fd277;
	mul.f64 	%fd282, %fd275, %fd281;
	fma.rn.f64 	%fd283, %fd275, %fd281, %fd282;
	mul.f64 	%fd284, %fd283, %fd283;
	fma.rn.f64 	%fd285, %fd284, 0d3EB1380B3AE80F1E, 0d3ED0EE258B7A8B04;
	fma.rn.f64 	%fd286, %fd285, %fd284, 0d3EF3B2669F02676F;
	fma.rn.f64 	%fd287, %fd286, %fd284, 0d3F1745CBA9AB0956;
	fma.rn.f64 	%fd288, %fd287, %fd284, 0d3F3C71C72D1B5154;
	fma.rn.f64 	%fd289, %fd288, %fd284, 0d3F624924923BE72D;
	fma.rn.f64 	%fd290, %fd289, %fd284, 0d3F8999999999A3C4;
	fma.rn.f64 	%fd291, %fd290, %fd284, 0d3FB5555555555554;
	sub.f64 	%fd292, %fd275, %fd283;
	add.f64 	%fd293, %fd292, %fd292;
	neg.f64 	%fd294, %fd283;
	fma.rn.f64 	%fd295, %fd294, %fd275, %fd293;
	mul.f64 	%fd296, %fd281, %fd295;
	mul.f64 	%fd297, %fd284, %fd291;
	fma.rn.f64 	%fd298, %fd297, %fd283, %fd296;
	xor.b32  	%r209, %r208, -2147483648;
	mov.b32 	%r210, 1127219200;
	mov.b64 	%fd299, {%r209, %r210};
	sub.f64 	%fd300, %fd299, %fd70;
	fma.rn.f64 	%fd301, %fd300, 0d3FE62E42FEFA39EF, %fd283;
	fma.rn.f64 	%fd302, %fd300, 0dBFE62E42FEFA39EF, %fd301;
	sub.f64 	%fd303, %fd302, %fd283;
	sub.f64 	%fd304, %fd298, %fd303;
	fma.rn.f64 	%fd305, %fd300, 0d3C7ABC9E3B39803F, %fd304;
	add.f64 	%fd416, %fd301, %fd305;
$L__BB0_97:
	mul.f64 	%fd306, %fd416, 0d3C695355BAAAFAD3;
	fma.rn.f64 	%fd307, %fd416, 0d3FDBCB7B1526E50E, %fd306;
	mov.f64 	%fd308, 0d3F862611E2809338;
	div.rn.f64 	%fd309, %fd308, %fd307;
	add.f64 	%fd310, %fd309, 0d3FF5094C447C30D3;
	cvt.rn.f32.f64 	%f99, %fd310;
	rcp.rn.f32 	%f48, %f99;
	mul.f32 	%f100, %f48, %f48;
	cvt.f64.f32 	%fd311, %f100;
	mul.f32 	%f101, %f31, %f46;
	fma.rn.f32 	%f102, %f30, %f45, %f101;
	fma.rn.f32 	%f49, %f32, %f47, %f102;
	mul.f32 	%f103, %f49, %f49;
	cvt.f64.f32 	%fd312, %f103;
	mov.f64 	%fd313, 0d3FF0000000000000;
	sub.f64 	%fd314, %fd313, %fd312;
	mul.f64 	%fd315, %fd314, %fd311;
	sub.f64 	%fd316, %fd313, %fd315;
	cvt.rn.f32.f64 	%f50, %fd316;
	setp.lt.f32 	%p178, %f50, 0f00000000;
	mov.b16 	%rs21, 0;
	mov.f32 	%f146, 0f00000000;
	mov.f32 	%f147, %f146;
	mov.f32 	%f148, %f146;
	@%p178 bra 	$L__BB0_115;
	mul.f32 	%f104, %f30, %f48;
	mul.f32 	%f105, %f31, %f48;
	mul.f32 	%f106, %f32, %f48;
	sqrt.rn.f32 	%f107, %f50;
	fma.rn.f32 	%f108, %f49, %f48, %f107;
	mul.f32 	%f109, %f45, %f108;
	mul.f32 	%f110, %f46, %f108;
	mul.f32 	%f111, %f47, %f108;
	sub.f32 	%f148, %f104, %f109;
	sub.f32 	%f147, %f105, %f110;
	sub.f32 	%f146, %f106, %f111;
	bra.uni 	$L__BB0_115;
$L__BB0_99:
	setp.lt.s32 	%p179, %r32, 0;
	setp.eq.s32 	%p180, %r3, 1062207488;
	cvt.f64.f32 	%fd106, %f45;
	{
	.reg .b32 %temp; 
	mov.b64 	{%temp, %r24}, %fd106;
	}
	abs.f64 	%fd107, %fd106;
	{ // callseq 11, 0
	.param .b64 param0;
	st.param.f64 	[param0], %fd107;
	.param .b64 retval0;
	call.uni (retval0), 
	__internal_accurate_pow, 
	(
	param0
	);
	ld.param.f64 	%fd317, [retval0];
	} // callseq 11
	setp.lt.s32 	%p182, %r24, 0;
	neg.f64 	%fd319, %fd317;
	selp.f64 	%fd320, %fd319, %fd317, %p180;
	selp.f64 	%fd321, %fd320, %fd317, %p182;
	setp.eq.f32 	%p183, %f45, 0f00000000;
	selp.b32 	%r211, %r24, 0, %p180;
	or.b32  	%r212, %r211, 2146435072;
	selp.b32 	%r213, %r212, %r211, %p179;
	mov.b32 	%r214, 0;
	mov.b64 	%fd322, {%r214, %r213};
	selp.f64 	%fd417, %fd322, %fd321, %p183;
	add.f64 	%fd323, %fd106, 0d4000000000000000;
	{
	.reg .b32 %temp; 
	mov.b64 	{%temp, %r215}, %fd323;
	}
	and.b32  	%r216, %r215, 2146435072;
	setp.ne.s32 	%p184, %r216, 2146435072;
	@%p184 bra 	$L__BB0_104;
	setp.num.f32 	%p185, %f45, %f45;
	@%p185 bra 	$L__BB0_102;
	mov.f64 	%fd324, 0d4000000000000000;
	add.rn.f64 	%fd417, %fd106, %fd324;
	bra.uni 	$L__BB0_104;
$L__BB0_102:
	setp.neu.f64 	%p186, %fd107, 0d7FF0000000000000;
	@%p186 bra 	$L__BB0_104;
	selp.b32 	%r218, %r162, %r12, %p182;
	mov.b32 	%r219, 0;
	mov.b64 	%fd417, {%r219, %r218};
$L__BB0_104:
	cvt.f64.f32 	%fd112, %f46;
	{
	.reg .b32 %temp; 
	mov.b64 	{%temp, %r25}, %fd112;
	}
	abs.f64 	%fd113, %fd112;
	{ // callseq 12, 0
	.param .b64 param0;
	st.param.f64 	[param0], %fd113;
	.param .b64 retval0;
	call.uni (retval0), 
	__internal_accurate_pow, 
	(
	param0
	);
	ld.param.f64 	%fd325, [retval0];
	} // callseq 12
	setp.lt.s32 	%p191, %r25, 0;
	neg.f64 	%fd327, %fd325;
	selp.f64 	%fd328, %fd327, %fd325, %p180;
	selp.f64 	%fd329, %fd328, %fd325, %p191;
	setp.eq.f32 	%p192, %f46, 0f00000000;
	selp.b32 	%r220, %r25, 0, %p180;
	or.b32  	%r221, %r220, 2146435072;
	selp.b32 	%r222, %r221, %r220, %p179;
	mov.b32 	%r223, 0;
	mov.b64 	%fd330, {%r223, %r222};
	selp.f64 	%fd418, %fd330, %fd329, %p192;
	add.f64 	%fd331, %fd112, 0d4000000000000000;
	{
	.reg .b32 %temp; 
	mov.b64 	{%temp, %r224}, %fd331;
	}
	and.b32  	%r225, %r224, 2146435072;
	setp.ne.s32 	%p193, %r225, 2146435072;
	@%p193 bra 	$L__BB0_109;
	setp.num.f32 	%p194, %f46, %f46;
	@%p194 bra 	$L__BB0_107;
	mov.f64 	%fd332, 0d4000000000000000;
	add.rn.f64 	%fd418, %fd112, %fd332;
	bra.uni 	$L__BB0_109;
$L__BB0_107:
	setp.neu.f64 	%p195, %fd113, 0d7FF0000000000000;
	@%p195 bra 	$L__BB0_109;
	selp.b32 	%r227, %r162, %r12, %p191;
	mov.b32 	%r228, 0;
	mov.b64 	%fd418, {%r228, %r227};
$L__BB0_109:
	setp.eq.f32 	%p200, %f46, 0f3F800000;
	selp.f64 	%fd333, 0d3FF0000000000000, %fd418, %p200;
	setp.eq.f32 	%p201, %f45, 0f3F800000;
	selp.f64 	%fd334, 0d3FF0000000000000, %fd417, %p201;
	add.f64 	%fd118, %fd334, %fd333;
	cvt.f64.f32 	%fd119, %f47;
	{
	.reg .b32 %temp; 
	mov.b64 	{%temp, %r26}, %fd119;
	}
	abs.f64 	%fd120, %fd119;
	{ // callseq 13, 0
	.param .b64 param0;
	st.param.f64 	[param0], %fd120;
	.param .b64 retval0;
	call.uni (retval0), 
	__internal_accurate_pow, 
	(
	param0
	);
	ld.param.f64 	%fd335, [retval0];
	} // callseq 13
	setp.lt.s32 	%p202, %r26, 0;
	neg.f64 	%fd337, %fd335;
	selp.f64 	%fd338, %fd337, %fd335, %p180;
	selp.f64 	%fd339, %fd338, %fd335, %p202;
	setp.eq.f32 	%p203, %f47, 0f00000000;
	selp.b32 	%r229, %r26, 0, %p180;
	or.b32  	%r230, %r229, 2146435072;
	selp.b32 	%r231, %r230, %r229, %p179;
	mov.b32 	%r232, 0;
	mov.b64 	%fd340, {%r232, %r231};
	selp.f64 	%fd419, %fd340, %fd339, %p203;
	add.f64 	%fd341, %fd119, 0d4000000000000000;
	{
	.reg .b32 %temp; 
	mov.b64 	{%temp, %r233}, %fd341;
	}
	and.b32  	%r234, %r233, 2146435072;
	setp.ne.s32 	%p204, %r234, 2146435072;
	@%p204 bra 	$L__BB0_114;
	setp.num.f32 	%p205, %f47, %f47;
	@%p205 bra 	$L__BB0_112;
	mov.f64 	%fd342, 0d4000000000000000;
	add.rn.f64 	%fd419, %fd119, %fd342;
	bra.uni 	$L__BB0_114;
$L__BB0_112:
	setp.neu.f64 	%p206, %fd120, 0d7FF0000000000000;
	@%p206 bra 	$L__BB0_114;
	selp.b32 	%r236, %r162, %r12, %p202;
	mov.b32 	%r237, 0;
	mov.b64 	%fd419, {%r237, %r236};
$L__BB0_114:
	setp.eq.f32 	%p208, %f47, 0f3F800000;
	selp.f64 	%fd343, 0d3FF0000000000000, %fd419, %p208;
	add.f64 	%fd344, %fd118, %fd343;
	sqrt.rn.f64 	%fd345, %fd344;
	cvt.rn.f32.f64 	%f112, %fd345;
	div.rn.f32 	%f113, %f45, %f112;
	div.rn.f32 	%f114, %f46, %f112;
	div.rn.f32 	%f115, %f47, %f112;
	mul.f32 	%f116, %f31, %f114;
	fma.rn.f32 	%f117, %f30, %f113, %f116;
	fma.rn.f32 	%f118, %f32, %f115, %f117;
	add.f32 	%f119, %f118, %f118;
	mul.f32 	%f120, %f113, %f119;
	mul.f32 	%f121, %f114, %f119;
	mul.f32 	%f122, %f115, %f119;
	sub.f32 	%f148, %f30, %f120;
	sub.f32 	%f147, %f31, %f121;
	sub.f32 	%f146, %f32, %f122;
	mov.b16 	%rs21, 1;
$L__BB0_115:
	setp.lt.s32 	%p209, %r32, 0;
	setp.eq.s32 	%p210, %r3, 1062207488;
	cvt.f64.f32 	%fd125, %f148;
	{
	.reg .b32 %temp; 
	mov.b64 	{%temp, %r27}, %fd125;
	}
	abs.f64 	%fd126, %fd125;
	{ // callseq 14, 0
	.param .b64 param0;
	st.param.f64 	[param0], %fd126;
	.param .b64 retval0;
	call.uni (retval0), 
	__internal_accurate_pow, 
	(
	param0
	);
	ld.param.f64 	%fd346, [retval0];
	} // callseq 14
	setp.lt.s32 	%p212, %r27, 0;
	neg.f64 	%fd348, %fd346;
	selp.f64 	%fd349, %fd348, %fd346, %p210;
	selp.f64 	%fd350, %fd349, %fd346, %p212;
	setp.eq.f32 	%p213, %f148, 0f00000000;
	selp.b32 	%r238, %r27, 0, %p210;
	or.b32  	%r239, %r238, 2146435072;
	selp.b32 	%r240, %r239, %r238, %p209;
	mov.b32 	%r241, 0;
	mov.b64 	%fd351, {%r241, %r240};
	selp.f64 	%fd420, %fd351, %fd350, %p213;
	add.f64 	%fd352, %fd125, 0d4000000000000000;
	{
	.reg .b32 %temp; 
	mov.b64 	{%temp, %r242}, %fd352;
	}
	and.b32  	%r243, %r242, 2146435072;
	setp.ne.s32 	%p214, %r243, 2146435072;
	@%p214 bra 	$L__BB0_120;
	setp.num.f32 	%p215, %f148, %f148;
	@%p215 bra 	$L__BB0_118;
	mov.f64 	%fd353, 0d4000000000000000;
	add.rn.f64 	%fd420, %fd125, %fd353;
	bra.uni 	$L__BB0_120;
$L__BB0_118:
	setp.neu.f64 	%p216, %fd126, 0d7FF0000000000000;
	@%p216 bra 	$L__BB0_120;
	selp.b32 	%r245, %r162, %r12, %p212;
	mov.b32 	%r246, 0;
	mov.b64 	%fd420, {%r246, %r245};
$L__BB0_120:
	cvt.f64.f32 	%fd131, %f147;
	{
	.reg .b32 %temp; 
	mov.b64 	{%temp, %r28}, %fd131;
	}
	abs.f64 	%fd132, %fd131;
	{ // callseq 15, 0
	.param .b64 param0;
	st.param.f64 	[param0], %fd132;
	.param .b64 retval0;
	call.uni (retval0), 
	__internal_accurate_pow, 
	(
	param0
	);
	ld.param.f64 	%fd354, [retval0];
	} // callseq 15
	setp.lt.s32 	%p221, %r28, 0;
	neg.f64 	%fd356, %fd354;
	selp.f64 	%fd357, %fd356, %fd354, %p210;
	selp.f64 	%fd358, %fd357, %fd354, %p221;
	setp.eq.f32 	%p222, %f147, 0f00000000;
	selp.b32 	%r247, %r28, 0, %p210;
	or.b32  	%r248, %r247, 2146435072;
	selp.b32 	%r249, %r248, %r247, %p209;
	mov.b32 	%r250, 0;
	mov.b64 	%fd359, {%r250, %r249};
	selp.f64 	%fd421, %fd359, %fd358, %p222;
	add.f64 	%fd360, %fd131, 0d4000000000000000;
	{
	.reg .b32 %temp; 
	mov.b64 	{%temp, %r251}, %fd360;
	}
	and.b32  	%r252, %r251, 2146435072;
	setp.ne.s32 	%p223, %r252, 2146435072;
	@%p223 bra 	$L__BB0_125;
	setp.num.f32 	%p224, %f147, %f147;
	@%p224 bra 	$L__BB0_123;
	mov.f64 	%fd361, 0d4000000000000000;
	add.rn.f64 	%fd421, %fd131, %fd361;
	bra.uni 	$L__BB0_125;
$L__BB0_123:
	setp.neu.f64 	%p225, %fd132, 0d7FF0000000000000;
	@%p225 bra 	$L__BB0_125;
	selp.b32 	%r254, %r162, %r12, %p221;
	mov.b32 	%r255, 0;
	mov.b64 	%fd421, {%r255, %r254};
$L__BB0_125:
	setp.eq.f32 	%p230, %f147, 0f3F800000;
	selp.f64 	%fd362, 0d3FF0000000000000, %fd421, %p230;
	setp.eq.f32 	%p231, %f148, 0f3F800000;
	selp.f64 	%fd363, 0d3FF0000000000000, %fd420, %p231;
	add.f64 	%fd137, %fd363, %fd362;
	cvt.f64.f32 	%fd138, %f146;
	{
	.reg .b32 %temp; 
	mov.b64 	{%temp, %r29}, %fd138;
	}
	abs.f64 	%fd139, %fd138;
	{ // callseq 16, 0
	.param .b64 param0;
	st.param.f64 	[param0], %fd139;
	.param .b64 retval0;
	call.uni (retval0), 
	__internal_accurate_pow, 
	(
	param0
	);
	ld.param.f64 	%fd364, [retval0];
	} // callseq 16
	setp.lt.s32 	%p232, %r29, 0;
	neg.f64 	%fd366, %fd364;
	selp.f64 	%fd367, %fd366, %fd364, %p210;
	selp.f64 	%fd368, %fd367, %fd364, %p232;
	setp.eq.f32 	%p233, %f146, 0f00000000;
	selp.b32 	%r256, %r29, 0, %p210;
	or.b32  	%r257, %r256, 2146435072;
	selp.b32 	%r258, %r257, %r256, %p209;
	mov.b32 	%r259, 0;
	mov.b64 	%fd369, {%r259, %r258};
	selp.f64 	%fd422, %fd369, %fd368, %p233;
	add.f64 	%fd370, %fd138, 0d4000000000000000;
	{
	.reg .b32 %temp; 
	mov.b64 	{%temp, %r260}, %fd370;
	}
	and.b32  	%r261, %r260, 2146435072;
	setp.ne.s32 	%p234, %r261, 2146435072;
	@%p234 bra 	$L__BB0_130;
	setp.num.f32 	%p235, %f146, %f146;
	@%p235 bra 	$L__BB0_128;
	mov.f64 	%fd371, 0d4000000000000000;
	add.rn.f64 	%fd422, %fd138, %fd371;
	bra.uni 	$L__BB0_130;
$L__BB0_128:
	setp.neu.f64 	%p236, %fd139, 0d7FF0000000000000;
	@%p236 bra 	$L__BB0_130;
	selp.b32 	%r263, %r162, %r12, %p232;
	mov.b32 	%r264, 0;
	mov.b64 	%fd422, {%r264, %r263};
$L__BB0_130:
	setp.ne.s32 	%p238, %r19, 2146435072;
	setp.eq.f32 	%p239, %f146, 0f3F800000;
	selp.f64 	%fd372, 0d3FF0000000000000, %fd422, %p239;
	add.f64 	%fd373, %fd137, %fd372;
	cvt.rn.f32.f64 	%f60, %fd373;
	mul.f32 	%f123, %f42, %f148;
	fma.rn.f32 	%f124, %f43, %f147, %f123;
	fma.rn.f32 	%f125, %f44, %f146, %f124;
	add.f32 	%f61, %f125, %f125;
	@%p238 bra 	$L__BB0_135;
	setp.num.f32 	%p240, %f42, %f42;
	@%p240 bra 	$L__BB0_133;
	cvt.f64.f32 	%fd374, %f42;
	mov.f64 	%fd375, 0d4000000000000000;
	add.rn.f64 	%fd423, %fd374, %fd375;
	bra.uni 	$L__BB0_135;
$L__BB0_133:
	setp.neu.f64 	%p241, %fd76, 0d7FF0000000000000;
	@%p241 bra 	$L__BB0_135;
	setp.lt.s32 	%p242, %r18, 0;
	selp.b32 	%r266, %r162, %r12, %p242;
	mov.b32 	%r267, 0;
	mov.b64 	%fd423, {%r267, %r266};
$L__BB0_135:
	setp.ne.s32 	%p243, %r21, 2146435072;
	setp.eq.f32 	%p244, %f42, 0f3F800000;
	selp.f64 	%fd147, 0d3FF0000000000000, %fd423, %p244;
	@%p243 bra 	$L__BB0_140;
	setp.num.f32 	%p245, %f43, %f43;
	@%p245 bra 	$L__BB0_138;
	cvt.f64.f32 	%fd376, %f43;
	mov.f64 	%fd377, 0d4000000000000000;
	add.rn.f64 	%fd424, %fd376, %fd377;
	bra.uni 	$L__BB0_140;
$L__BB0_138:
	setp.neu.f64 	%p246, %fd82, 0d7FF0000000000000;
	@%p246 bra 	$L__BB0_140;
	setp.lt.s32 	%p247, %r20, 0;
	selp.b32 	%r269, %r162, %r12, %p247;
	mov.b32 	%r270, 0;
	mov.b64 	%fd424, {%r270, %r269};
$L__BB0_140:
	setp.ne.s32 	%p248, %r23, 2146435072;
	setp.eq.f32 	%p249, %f43, 0f3F800000;
	selp.f64 	%fd378, 0d3FF0000000000000, %fd424, %p249;
	add.f64 	%fd151, %fd147, %fd378;
	@%p248 bra 	$L__BB0_145;
	setp.num.f32 	%p250, %f44, %f44;
	@%p250 bra 	$L__BB0_143;
	mov.f64 	%fd379, 0d4000000000000000;
	add.rn.f64 	%fd425, %fd88, %fd379;
	bra.uni 	$L__BB0_145;
$L__BB0_143:
	setp.neu.f64 	%p251, %fd89, 0d7FF0000000000000;
	@%p251 bra 	$L__BB0_145;
	setp.lt.s32 	%p252, %r22, 0;
	selp.b32 	%r272, %r162, %r12, %p252;
	mov.b32 	%r273, 0;
	mov.b64 	%fd425, {%r273, %r272};
$L__BB0_145:
	setp.eq.f32 	%p253, %f44, 0f3F800000;
	setp.lt.s32 	%p254, %r32, 0;
	setp.eq.s32 	%p255, %r3, 1062207488;
	selp.f64 	%fd380, 0d3FF0000000000000, %fd425, %p253;
	add.f64 	%fd381, %fd151, %fd380;
	sub.f64 	%fd382, %fd381, %fd74;
	cvt.rn.f32.f64 	%f62, %fd382;
	cvt.f64.f32 	%fd155, %f61;
	{
	.reg .b32 %temp; 
	mov.b64 	{%temp, %r30}, %fd155;
	}
	abs.f64 	%fd156, %fd155;
	{ // callseq 17, 0
	.param .b64 param0;
	st.param.f64 	[param0], %fd156;
	.param .b64 retval0;
	call.uni (retval0), 
	__internal_accurate_pow, 
	(
	param0
	);
	ld.param.f64 	%fd383, [retval0];
	} // callseq 17
	setp.lt.s32 	%p257, %r30, 0;
	neg.f64 	%fd385, %fd383;
	selp.f64 	%fd386, %fd385, %fd383, %p255;
	selp.f64 	%fd387, %fd386, %fd383, %p257;
	setp.eq.f32 	%p258, %f61, 0f00000000;
	selp.b32 	%r274, %r30, 0, %p255;
	or.b32  	%r275, %r274, 2146435072;
	selp.b32 	%r276, %r275, %r274, %p254;
	mov.b32 	%r277, 0;
	mov.b64 	%fd388, {%r277, %r276};
	selp.f64 	%fd426, %fd388, %fd387, %p258;
	add.f64 	%fd389, %fd155, 0d4000000000000000;
	{
	.reg .b32 %temp; 
	mov.b64 	{%temp, %r278}, %fd389;
	}
	and.b32  	%r279, %r278, 2146435072;
	setp.ne.s32 	%p259, %r279, 2146435072;
	@%p259 bra 	$L__BB0_150;
	setp.num.f32 	%p260, %f61, %f61;
	@%p260 bra 	$L__BB0_148;
	mov.f64 	%fd390, 0d4000000000000000;
	add.rn.f64 	%fd426, %fd155, %fd390;
	bra.uni 	$L__BB0_150;
$L__BB0_148:
	setp.neu.f64 	%p261, %fd156, 0d7FF0000000000000;
	@%p261 bra 	$L__BB0_150;
	setp.lt.s32 	%p262, %r30, 0;
	selp.b32 	%r281, %r162, %r12, %p262;
	mov.b32 	%r282, 0;
	mov.b64 	%fd426, {%r282, %r281};
$L__BB0_150:
	setp.eq.f32 	%p263, %f61, 0f3F800000;
	selp.f64 	%fd391, 0d3FF0000000000000, %fd426, %p263;
	mul.f32 	%f127, %f60, 0fC0800000;
	mul.f32 	%f128, %f127, %f62;
	cvt.f64.f32 	%fd392, %f128;
	add.f64 	%fd393, %fd391, %fd392;
	cvt.rn.f32.f64 	%f63, %fd393;
	setp.lt.f32 	%p264, %f63, 0f00000000;
	mov.b16 	%rs22, 0;
	@%p264 bra 	$L__BB0_156;
	sqrt.rn.f32 	%f129, %f63;
	sub.f32 	%f130, %f129, %f61;
	add.f32 	%f131, %f60, %f60;
	div.rn.f32 	%f149, %f130, %f131;
	neg.f32 	%f132, %f61;
	sub.f32 	%f133, %f132, %f129;
	div.rn.f32 	%f65, %f133, %f131;
	setp.leu.f32 	%p265, %f149, 0f00000000;
	@%p265 bra 	$L__BB0_153;
	setp.lt.f32 	%p266, %f149, %f65;
	setp.le.f32 	%p267, %f65, 0f00000000;
	or.pred  	%p268, %p266, %p267;
	@%p268 bra 	$L__BB0_155;
$L__BB0_153:
	setp.leu.f32 	%p269, %f65, 0f00000000;
	@%p269 bra 	$L__BB0_156;
	setp.geu.f32 	%p270, %f65, %f149;
	setp.gtu.f32 	%p271, %f149, 0f00000000;
	and.pred  	%p272, %p270, %p271;
	mov.f32 	%f149, %f65;
	@%p272 bra 	$L__BB0_156;
$L__BB0_155:
	fma.rn.f32 	%f151, %f148, %f149, %f151;
	fma.rn.f32 	%f150, %f147, %f149, %f150;
	fma.rn.f32 	%f152, %f146, %f149, %f152;
	mov.b16 	%rs22, 1;
$L__BB0_156:
	add.s32 	%r283, %r283, 1;
	setp.ne.s32 	%p273, %r283, 4;
	@%p273 bra 	$L__BB0_63;
$L__BB0_157:
	ld.param.u64 	%rd3, [_Z4test8sphere_t7light_tPf_param_2];
	cvta.to.global.u64 	%rd2, %rd3;
	st.global.f32 	[%rd2], %f151;
	st.global.f32 	[%rd2+4], %f150;
	st.global.f32 	[%rd2+8], %f152;
	ret;

}
.func  (.param .b64 func_retval0) __internal_accurate_pow(
	.param .b64 __internal_accurate_pow_param_0
)
{
	.reg .pred 	%p<8>;
	.reg .b32 	%r<49>;
	.reg .b32 	%f<3>;
	.reg .b64 	%fd<109>;

	ld.param.f64 	%fd10, [__internal_accurate_pow_param_0];
	{
	.reg .b32 %temp; 
	mov.b64 	{%temp, %r46}, %fd10;
	}
	{
	.reg .b32 %temp; 
	mov.b64 	{%r45, %temp}, %fd10;
	}
	shr.u32 	%r47, %r46, 20;
	setp.gt.u32 	%p1, %r46, 1048575;
	@%p1 bra 	$L__BB1_2;
	mul.f64 	%fd11, %fd10, 0d4350000000000000;
	{
	.reg .b32 %temp; 
	mov.b64 	{%temp, %r46}, %fd11;
	}
	{
	.reg .b32 %temp; 
	mov.b64 	{%r45, %temp}, %fd11;
	}
	shr.u32 	%r16, %r46, 20;
	add.s32 	%r47, %r16, -54;
$L__BB1_2:
	add.s32 	%r48, %r47, -1023;
	and.b32  	%r17, %r46, -2146435073;
	or.b32  	%r18, %r17, 1072693248;
	mov.b64 	%fd107, {%r45, %r18};
	setp.lt.u32 	%p2, %r18, 1073127583;
	@%p2 bra 	$L__BB1_4;
	{
	.reg .b32 %temp; 
	mov.b64 	{%r19, %temp}, %fd107;
	}
	{
	.reg .b32 %temp; 
	mov.b64 	{%temp, %r20}, %fd107;
	}
	add.s32 	%r21, %r20, -1048576;
	mov.b64 	%fd107, {%r19, %r21};
	add.s32 	%r48, %r47, -1022;
$L__BB1_4:
	add.f64 	%fd12, %fd107, 0dBFF0000000000000;
	add.f64 	%fd13, %fd107, 0d3FF0000000000000;
	rcp.approx.ftz.f64 	%fd14, %fd13;
	neg.f64 	%fd15, %fd13;
	fma.rn.f64 	%fd16, %fd15, %fd14, 0d3FF0000000000000;
	fma.rn.f64 	%fd17, %fd16, %fd16, %fd16;
	fma.rn.f64 	%fd18, %fd17, %fd14, %fd14;
	mul.f64 	%fd19, %fd12, %fd18;
	fma.rn.f64 	%fd20, %fd12, %fd18, %fd19;
	mul.f64 	%fd21, %fd20, %fd20;
	fma.rn.f64 	%fd22, %fd21, 0d3EB0F5FF7D2CAFE2, 0d3ED0F5D241AD3B5A;
	fma.rn.f64 	%fd23, %fd22, %fd21, 0d3EF3B20A75488A3F;
	fma.rn.f64 	%fd24, %fd23, %fd21, 0d3F1745CDE4FAECD5;
	fma.rn.f64 	%fd25, %fd24, %fd21, 0d3F3C71C7258A578B;
	fma.rn.f64 	%fd26, %fd25, %fd21, 0d3F6249249242B910;
	fma.rn.f64 	%fd27, %fd26, %fd21, 0d3F89999999999DFB;
	sub.f64 	%fd28, %fd12, %fd20;
	add.f64 	%fd29, %fd28, %fd28;
	neg.f64 	%fd30, %fd20;
	fma.rn.f64 	%fd31, %fd30, %fd12, %fd29;
	mul.f64 	%fd32, %fd18, %fd31;
	fma.rn.f64 	%fd33, %fd21, %fd27, 0d3FB5555555555555;
	mov.f64 	%fd34, 0d3FB5555555555555;
	sub.f64 	%fd35, %fd34, %fd33;
	fma.rn.f64 	%fd36, %fd21, %fd27, %fd35;
	add.f64 	%fd37, %fd36, 0dBC46A4CB00B9E7B0;
	add.f64 	%fd38, %fd33, %fd37;
	sub.f64 	%fd39, %fd33, %fd38;
	add.f64 	%fd40, %fd37, %fd39;
	mul.rn.f64 	%fd41, %fd20, %fd20;
	neg.f64 	%fd42, %fd41;
	fma.rn.f64 	%fd43, %fd20, %fd20, %fd42;
	{
	.reg .b32 %temp; 
	mov.b64 	{%r22, %temp}, %fd32;
	}
	{
	.reg .b32 %temp; 
	mov.b64 	{%temp, %r23}, %fd32;
	}
	add.s32 	%r24, %r23, 1048576;
	mov.b64 	%fd44, {%r22, %r24};
	fma.rn.f64 	%fd45, %fd20, %fd44, %fd43;
	mul.rn.f64 	%fd46, %fd41, %fd20;
	neg.f64 	%fd47, %fd46;
	fma.rn.f64 	%fd48, %fd41, %fd20, %fd47;
	fma.rn.f64 	%fd49, %fd41, %fd32, %fd48;
	fma.rn.f64 	%fd50, %fd45, %fd20, %fd49;
	mul.rn.f64 	%fd51, %fd38, %fd46;
	neg.f64 	%fd52, %fd51;
	fma.rn.f64 	%fd53, %fd38, %fd46, %fd52;
	fma.rn.f64 	%fd54, %fd38, %fd50, %fd53;
	fma.rn.f64 	%fd55, %fd40, %fd46, %fd54;
	add.f64 	%fd56, %fd51, %fd55;
	sub.f64 	%fd57, %fd51, %fd56;
	add.f64 	%fd58, %fd55, %fd57;
	add.f64 	%fd59, %fd20, %fd56;
	sub.f64 	%fd60, %fd20, %fd59;
	add.f64 	%fd61, %fd56, %fd60;
	add.f64 	%fd62, %fd58, %fd61;
	add.f64 	%fd63, %fd32, %fd62;
	add.f64 	%fd64, %fd59, %fd63;
	sub.f64 	%fd65, %fd59, %fd64;
	add.f64 	%fd66, %fd63, %fd65;
	xor.b32  	%r25, %r48, -2147483648;
	mov.b32 	%r26, 1127219200;
	mov.b64 	%fd67, {%r25, %r26};
	mov.b32 	%r27, -2147483648;
	mov.b64 	%fd68, {%r27, %r26};
	sub.f64 	%fd69, %fd67, %fd68;
	fma.rn.f64 	%fd70, %fd69, 0d3FE62E42FEFA39EF, %fd64;
	fma.rn.f64 	%fd71, %fd69, 0dBFE62E42FEFA39EF, %fd70;
	sub.f64 	%fd72, %fd71, %fd64;
	sub.f64 	%fd73, %fd66, %fd72;
	fma.rn.f64 	%fd74, %fd69, 0d3C7ABC9E3B39803F, %fd73;
	add.f64 	%fd75, %fd70, %fd74;
	sub.f64 	%fd76, %fd70, %fd75;
	add.f64 	%fd77, %fd74, %fd76;
	mov.f64 	%fd78, 0d4000000000000000;
	{
	.reg .b32 %temp; 
	mov.b64 	{%temp, %r28}, %fd78;
	}
	{
	.reg .b32 %temp; 
	mov.b64 	{%r29, %temp}, %fd78;
	}
	shl.b32 	%r30, %r28, 1;
	setp.gt.u32 	%p3, %r30, -33554433;
	and.b32  	%r31, %r28, -15728641;
	selp.b32 	%r32, %r31, %r28, %p3;
	mov.b64 	%fd79, {%r29, %r32};
	mul.rn.f64 	%fd80, %fd75, %fd79;
	neg.f64 	%fd81, %fd80;
	fma.rn.f64 	%fd82, %fd75, %fd79, %fd81;
	fma.rn.f64 	%fd83, %fd77, %fd79, %fd82;
	add.f64 	%fd4, %fd80, %fd83;
	sub.f64 	%fd84, %fd80, %fd4;
	add.f64 	%fd5, %fd83, %fd84;
	fma.rn.f64 	%fd85, %fd4, 0d3FF71547652B82FE, 0d4338000000000000;
	{
	.reg .b32 %temp; 
	mov.b64 	{%r13, %temp}, %fd85;
	}
	mov.f64 	%fd86, 0dC338000000000000;
	add.rn.f64 	%fd87, %fd85, %fd86;
	fma.rn.f64 	%fd88, %fd87, 0dBFE62E42FEFA39EF, %fd4;
	fma.rn.f64 	%fd89, %fd87, 0dBC7ABC9E3B39803F, %fd88;
	fma.rn.f64 	%fd90, %fd89, 0d3E5ADE1569CE2BDF, 0d3E928AF3FCA213EA;
	fma.rn.f64 	%fd91, %fd90, %fd89, 0d3EC71DEE62401315;
	fma.rn.f64 	%fd92, %fd91, %fd89, 0d3EFA01997C89EB71;
	fma.rn.f64 	%fd93, %fd92, %fd89, 0d3F2A01A014761F65;
	fma.rn.f64 	%fd94, %fd93, %fd89, 0d3F56C16C1852B7AF;
	fma.rn.f64 	%fd95, %fd94, %fd89, 0d3F81111111122322;
	fma.rn.f64 	%fd96, %fd95, %fd89, 0d3FA55555555502A1;
	fma.rn.f64 	%fd97, %fd96, %fd89, 0d3FC5555555555511;
	fma.rn.f64 	%fd98, %fd97, %fd89, 0d3FE000000000000B;
	fma.rn.f64 	%fd99, %fd98, %fd89, 0d3FF0000000000000;
	fma.rn.f64 	%fd100, %fd99, %fd89, 0d3FF0000000000000;
	{
	.reg .b32 %temp; 
	mov.b64 	{%r14, %temp}, %fd100;
	}
	{
	.reg .b32 %temp; 
	mov.b64 	{%temp, %r15}, %fd100;
	}
	shl.b32 	%r33, %r13, 20;
	add.s32 	%r34, %r33, %r15;
	mov.b64 	%fd108, {%r14, %r34};
	{
	.reg .b32 %temp; 
	mov.b64 	{%temp, %r35}, %fd4;
	}
	mov.b32 	%f2, %r35;
	abs.f32 	%f1, %f2;
	setp.lt.f32 	%p4, %f1, 0f4086232B;
	@%p4 bra 	$L__BB1_7;
	setp.lt.f64 	%p5, %fd4, 0d0000000000000000;
	add.f64 	%fd101, %fd4, 0d7FF0000000000000;
	selp.f64 	%fd108, 0d0000000000000000, %fd101, %p5;
	setp.geu.f32 	%p6, %f1, 0f40874800;
	@%p6 bra 	$L__BB1_7;
	shr.u32 	%r36, %r13, 31;
	add.s32 	%r37, %r13, %r36;
	shr.s32 	%r38, %r37, 1;
	shl.b32 	%r39, %r38, 20;
	add.s32 	%r40, %r15, %r39;
	mov.b64 	%fd102, {%r14, %r40};
	sub.s32 	%r41, %r13, %r38;
	shl.b32 	%r42, %r41, 20;
	add.s32 	%r43, %r42, 1072693248;
	mov.b32 	%r44, 0;
	mov.b64 	%fd103, {%r44, %r43};
	mul.f64 	%fd108, %fd103, %fd102;
$L__BB1_7:
	abs.f64 	%fd104, %fd108;
	setp.eq.f64 	%p7, %fd104, 0d7FF0000000000000;
	fma.rn.f64 	%fd105, %fd108, %fd5, %fd108;
	selp.f64 	%fd106, %fd108, %fd105, %p7;
	st.param.f64 	[func_retval0], %fd106;
	ret;

}


// ===== COMPILED SASS (sm_100) =====

	.target	sm_100

	.elftype	@"ET_EXEC"


//--------------------- .note.nv.tkinfo           --------------------------
	.section	.note.nv.tkinfo,"",@"SHT_NOTE"
	.sectionflags	@"SHF_NOTE_NV_TKINFO"
	.tkinfo
        /*0018*/ 	.word	0x00000002
        /*0030*/ 	.string	""
        /*0030*/ 	.string	"ptxas"
        /*0030*/ 	.string	"Cuda compilation tools, release 13.0, V13.0.88"
        /*0030*/ 	.string	"Build cuda_13.0.r13.0/compiler.36424714_0"
        /*0030*/ 	.string	"-arch sm_100 -m 64 "



//--------------------- .note.nv.cuinfo           --------------------------
	.section	.note.nv.cuinfo,"",@"SHT_NOTE"
	.sectionflags	@"SHF_NOTE_NV_CUINFO"
        /*0018*/ 	.short	0x0002
        /*001a*/ 	.short	0x0064
        /*001c*/ 	.short	0x0082
	.zero		2


//--------------------- .nv.info                  --------------------------
	.section	.nv.info,"",@"SHT_CUDA_INFO"
	.align	4


	//----- nvinfo : EIATTR_REGCOUNT
	.align		4
        /*0000*/ 	.byte	0x04, 0x2f
        /*0002*/ 	.short	(.L_1 - .L_0)
	.align		4
.L_0:
        /*0004*/ 	.word	index@(_Z4test8sphere_t7light_tPf)
        /*0008*/ 	.word	0x0000003e


	//----- nvinfo : EIATTR_FRAME_SIZE
	.align		4
.L_1:
        /*000c*/ 	.byte	0x04, 0x11
        /*000e*/ 	.short	(.L_3 - .L_2)
	.align		4
.L_2:
        /*0010*/ 	.word	index@($_Z4test8sphere_t7light_tPf$__internal_accurate_pow)
        /*0014*/ 	.word	0x00000000


	//----- nvinfo : EIATTR_FRAME_SIZE
	.align		4
.L_3:
        /*0018*/ 	.byte	0x04, 0x11
        /*001a*/ 	.short	(.L_5 - .L_4)
	.align		4
.L_4:
        /*001c*/ 	.word	index@($__internal_4_$__cuda_sm3x_div_rn_noftz_f32_slowpath)
        /*0020*/ 	.word	0x00000000


	//----- nvinfo : EIATTR_FRAME_SIZE
	.align		4
.L_5:
        /*0024*/ 	.byte	0x04, 0x11
        /*0026*/ 	.short	(.L_7 - .L_6)
	.align		4
.L_6:
        /*0028*/ 	.word	index@($__internal_3_$__cuda_sm20_sqrt_rn_f32_slowpath)
        /*002c*/ 	.word	0x00000000


	//----- nvinfo : EIATTR_FRAME_SIZE
	.align		4
.L_7:
        /*0030*/ 	.byte	0x04, 0x11
        /*0032*/ 	.short	(.L_9 - .L_8)
	.align		4
.L_8:
        /*0034*/ 	.word	index@($__internal_2_$__cuda_sm20_rcp_rn_f32_slowpath)
        /*0038*/ 	.word	0x00000000


	//----- nvinfo : EIATTR_FRAME_SIZE
	.align		4
.L_9:
        /*003c*/ 	.byte	0x04, 0x11
        /*003e*/ 	.short	(.L_11 - .L_10)
	.align		4
.L_10:
        /*0040*/ 	.word	index@($__internal_1_$__cuda_sm20_dsqrt_rn_f64_mediumpath_v1)
        /*0044*/ 	.word	0x00000000


	//----- nvinfo : EIATTR_FRAME_SIZE
	.align		4
.L_11:
        /*0048*/ 	.byte	0x04, 0x11
        /*004a*/ 	.short	(.L_13 - .L_12)
	.align		4
.L_12:
        /*004c*/ 	.word	index@($__internal_0_$__cuda_sm20_div_rn_f64_full)
        /*0050*/ 	.word	0x00000000


	//----- nvinfo : EIATTR_FRAME_SIZE
	.align		4
.L_13:
        /*0054*/ 	.byte	0x04, 0x11
        /*0056*/ 	.short	(.L_15 - .L_14)
	.align		4
.L_14:
        /*0058*/ 	.word	index@(_Z4test8sphere_t7light_tPf)
        /*005c*/ 	.word	0x00000000


	//----- nvinfo : EIATTR_MIN_STACK_SIZE
	.align		4
.L_15:
        /*0060*/ 	.byte	0x04, 0x12
        /*0062*/ 	.short	(.L_17 - .L_16)
	.align		4
.L_16:
        /*0064*/ 	.word	index@(_Z4test8sphere_t7light_tPf)
        /*0068*/ 	.word	0x00000000
.L_17:


//--------------------- .nv.compat                --------------------------
	.section	.nv.compat,"",@"SHT_CUDA_COMPAT_INFO"
	.align	4
        /*0000*/ 	.byte	0x02, 0x09, 0x00, 0x00, 0x02, 0x02, 0x01, 0x00, 0x02, 0x05, 0x05, 0x00, 0x03, 0x07, 0x01, 0x01
        /*0010*/ 	.byte	0x02, 0x03, 0x00, 0x00, 0x02, 0x06, 0x01, 0x00, 0x04, 0x0b, 0x08, 0x00, 0x01, 0x00, 0x00, 0x00
        /*0020*/ 	.byte	0x00, 0x00, 0x00, 0x00


//--------------------- .nv.info._Z4test8sphere_t7light_tPf --------------------------
	.section	.nv.info._Z4test8sphere_t7light_tPf,"",@"SHT_CUDA_INFO"
	.sectionflags	@""
	.align	4


	//----- nvinfo : EIATTR_CUDA_API_VERSION
	.align		4
        /*0000*/ 	.byte	0x04, 0x37
        /*0002*/ 	.short	(.L_19 - .L_18)
.L_18:
        /*0004*/ 	.word	0x00000082


	//----- nvinfo : EIATTR_KPARAM_INFO
	.align		4
.L_19:
        /*0008*/ 	.byte	0x04, 0x17
        /*000a*/ 	.short	(.L_21 - .L_20)
.L_20:
        /*000c*/ 	.word	0x00000000
        /*0010*/ 	.short	0x0002
        /*0012*/ 	.short	0x0030
        /*0014*/ 	.byte	0x00, 0xf5, 0x21, 0x00


	//----- nvinfo : EIATTR_KPARAM_INFO
	.align		4
.L_21:
        /*0018*/ 	.byte	0x04, 0x17
        /*001a*/ 	.short	(.L_23 - .L_22)
.L_22:
        /*001c*/ 	.word	0x00000000
        /*0020*/ 	.short	0x0001
        /*0022*/ 	.short	0x0010
        /*0024*/ 	.byte	0x00, 0xf0, 0x81, 0x00


	//----- nvinfo : EIATTR_KPARAM_INFO
	.align		4
.L_23:
        /*0028*/ 	.byte	0x04, 0x17
        /*002a*/ 	.short	(.L_25 - .L_24)
.L_24:
        /*002c*/ 	.word	0x00000000
        /*0030*/ 	.short	0x0000
        /*0032*/ 	.short	0x0000
        /*0034*/ 	.byte	0x00, 0xf0, 0x41, 0x00


	//----- nvinfo : EIATTR_SPARSE_MMA_MASK
	.align		4
.L_25:
        /*0038*/ 	.byte	0x03, 0x50
        /*003a*/ 	.short	0x0000


	//----- nvinfo : EIATTR_MAXREG_COUNT
	.align		4
        /*003c*/ 	.byte	0x03, 0x1b
        /*003e*/ 	.short	0x00ff


	//----- nvinfo : EIATTR_MERCURY_ISA_VERSION
	.align		4
        /*0040*/ 	.byte	0x03, 0x5f
        /*0042*/ 	.short	0x0101


	//----- nvinfo : EIATTR_VRC_CTA_INIT_COUNT
	.align		4
        /*0044*/ 	.byte	0x02, 0x4a
	.zero		1
	.zero		1


	//----- nvinfo : EIATTR_EXIT_INSTR_OFFSETS
	.align		4
        /*0048*/ 	.byte	0x04, 0x1c
        /*004a*/ 	.short	(.L_27 - .L_26)


	//   ....[0]....
.L_26:
        /*004c*/ 	.word	0x00004060


	//----- nvinfo : EIATTR_CRS_STACK_SIZE
	.align		4
.L_27:
        /*0050*/ 	.byte	0x04, 0x1e
        /*0052*/ 	.short	(.L_29 - .L_28)
.L_28:
        /*0054*/ 	.word	0x00000000


	//----- nvinfo : EIATTR_CBANK_PARAM_SIZE
	.align		4
.L_29:
        /*0058*/ 	.byte	0x03, 0x19
        /*005a*/ 	.short	0x0038


	//----- nvinfo : EIATTR_PARAM_CBANK
	.align		4
        /*005c*/ 	.byte	0x04, 0x0a
        /*005e*/ 	.short	(.L_31 - .L_30)
	.align		4
.L_30:
        /*0060*/ 	.word	index@(.nv.constant0._Z4test8sphere_t7light_tPf)
        /*0064*/ 	.short	0x0380
        /*0066*/ 	.short	0x0038


	//----- nvinfo : EIATTR_SW_WAR
	.align		4
.L_31:
        /*0068*/ 	.byte	0x04, 0x36
        /*006a*/ 	.short	(.L_33 - .L_32)
.L_32:
        /*006c*/ 	.word	0x00000008
.L_33:


//--------------------- .nv.callgraph             --------------------------
	.section	.nv.callgraph,"",@"SHT_CUDA_CALLGRAPH"
	.align	4
	.sectionentsize	8
	.align		4
        /*0000*/ 	.word	0x00000000
	.align		4
        /*0004*/ 	.word	0xffffffff
	.align		4
        /*0008*/ 	.word	0x00000000
	.align		4
        /*000c*/ 	.word	0xfffffffe
	.align		4
        /*0010*/ 	.word	0x00000000
	.align		4
        /*0014*/ 	.word	0xfffffffd
	.align		4
        /*0018*/ 	.word	0x00000000
	.align		4
        /*001c*/ 	.word	0xfffffffc


//--------------------- .text._Z4test8sphere_t7light_tPf --------------------------
	.section	.text._Z4test8sphere_t7light_tPf,"ax",@progbits
	.align	128
        .global         _Z4test8sphere_t7light_tPf
        .type           _Z4test8sphere_t7light_tPf,@function
        .size           _Z4test8sphere_t7light_tPf,(.L_x_79 - _Z4test8sphere_t7light_tPf)
        .other          _Z4test8sphere_t7light_tPf,@"STO_CUDA_ENTRY STV_DEFAULT"
_Z4test8sphere_t7light_tPf:
.text._Z4test8sphere_t7light_tPf:
[----:B------:R-:W-:Y:S01]  /*0000*/  LDC R1, c[0x0][0x37c] ;  /* 0x0000df00ff017b82 */ /* 0x000fe20000000800 */
[----:B------:R-:W0:Y:S01]  /*0010*/  LDCU UR4, c[0x0][0x39c] ;  /* 0x00007380ff0477ac */ /* 0x000e220008000800 */
[----:B------:R-:W-:Y:S01]  /*0020*/  MOV R4, 0xa0 ;  /* 0x000000a000047802 */ /* 0x000fe20000000f00 */
[----:B------:R-:W1:Y:S01]  /*0030*/  LDCU UR6, c[0x0][0x39c] ;  /* 0x00007380ff0677ac */ /* 0x000e620008000800 */
[----:B0-----:R-:W0:Y:S01]  /*0040*/  F2F.F64.F32 R6, UR4 ;  /* 0x0000000400067d10 */ /* 0x001e220008201800 */
[----:B------:R-:W2:Y:S01]  /*0050*/  LDCU.64 UR4, c[0x0][0x3a0] ;  /* 0x00007400ff0477ac */ /* 0x000ea20008000a00 */
[----:B0-----:R-:W-:-:S10]  /*0060*/  DADD R2, -RZ, |R6| ;  /* 0x00000000ff027229 */ /* 0x001fd40000000506 */
[----:B------:R-:W-:Y:S02]  /*0070*/  IMAD.MOV.U32 R15, RZ, RZ, R2 ;  /* 0x000000ffff0f7224 */ /* 0x000fe400078e0002 */
[----:B-12---:R-:W-:-:S07]  /*0080*/  IMAD.MOV.U32 R14, RZ, RZ, R3 ;  /* 0x000000ffff0e7224 */ /* 0x006fce00078e0003 */
[----:B------:R-:W-:Y:S05]  /*0090*/  CALL.REL.NOINC `($_Z4test8sphere_t7light_tPf$__internal_accurate_pow) ;  /* 0x0000005000787944 */ /* 0x000fea0003c00000 */
[----:B------:R-:W0:Y:S01]  /*00a0*/  LDC R0, c[0x0][0x39c] ;  /* 0x0000e700ff007b82 */ /* 0x000e220000000800 */
[----:B------:R-:W1:Y:S01]  /*00b0*/  LDCU UR7, c[0x0][0x3a0] ;  /* 0x00007400ff0777ac */ /* 0x000e620008000800 */
[----:B------:R-:W-:Y:S01]  /*00c0*/  DADD R4, R6, 2 ;  /* 0x4000000006047429 */ /* 0x000fe20000000000 */
[----:B------:R-:W-:Y:S02]  /*00d0*/  IMAD.MOV.U32 R8, RZ, RZ, R37 ;  /* 0x000000ffff087224 */ /* 0x000fe400078e0025 */
[----:B------:R-:W-:-:S07]  /*00e0*/  IMAD.MOV.U32 R9, RZ, RZ, R36 ;  /* 0x000000ffff097224 */ /* 0x000fce00078e0024 */
[----:B------:R-:W-:-:S04]  /*00f0*/  LOP3.LUT R4, R5, 0x7ff00000, RZ, 0xc0, !PT ;  /* 0x7ff0000005047812 */ /* 0x000fc800078ec0ff */
[----:B------:R-:W-:Y:S01]  /*0100*/  ISETP.NE.AND P1, PT, R4, 0x7ff00000, PT ;  /* 0x7ff000000400780c */ /* 0x000fe20003f25270 */
[----:B-1----:R-:W1:Y:S01]  /*0110*/  F2F.F64.F32 R2, UR7 ;  /* 0x0000000700027d10 */ /* 0x002e620008201800 */
[----:B0-----:R-:W-:Y:S01]  /*0120*/  FSETP.NEU.AND P0, PT, R0, RZ, PT ;  /* 0x000000ff0000720b */ /* 0x001fe20003f0d000 */
[----:B-1----:R-:W-:-:S12]  /*0130*/  DADD R4, -RZ, |R2| ;  /* 0x00000000ff047229 */ /* 0x002fd80000000502 */
[----:B------:R-:W-:Y:S01]  /*0140*/  @!P0 CS2R R8, SRZ ;  /* 0x0000000000088805 */ /* 0x000fe2000001ff00 */
[----:B------:R-:W-:Y:S06]  /*0150*/  @P1 BRA `(.L_x_0) ;  /* 0x0000000000181947 */ /* 0x000fec0003800000 */
[----:B------:R-:W-:-:S13]  /*0160*/  FSETP.NAN.AND P0, PT, R0, R0, PT ;  /* 0x000000000000720b */ /* 0x000fda0003f08000 */
[----:B------:R-:W-:Y:S01]  /*0170*/  @P0 DADD R8, R6, 2 ;  /* 0x4000000006080429 */ /* 0x000fe20000000000 */
[----:B------:R-:W-:Y:S10]  /*0180*/  @P0 BRA `(.L_x_0) ;  /* 0x00000000000c0947 */ /* 0x000ff40003800000 */
[----:B------:R-:W-:-:S14]  /*0190*/  DSETP.NEU.AND P0, PT, |R6|, +INF , PT ;  /* 0x7ff000000600742a */ /* 0x000fdc0003f0d200 */
[----:B------:R-:W-:Y:S02]  /*01a0*/  @!P0 IMAD.MOV.U32 R8, RZ, RZ, 0x0 ;  /* 0x00000000ff088424 */ /* 0x000fe400078e00ff */
[----:B------:R-:W-:-:S07]  /*01b0*/  @!P0 IMAD.MOV.U32 R9, RZ, RZ, 0x7ff00000 ;  /* 0x7ff00000ff098424 */ /* 0x000fce00078e00ff */
.L_x_0:
[----:B------:R-:W-:Y:S01]  /*01c0*/  IMAD.MOV.U32 R15, RZ, RZ, R4 ;  /* 0x000000ffff0f7224 */ /* 0x000fe200078e0004 */
[----:B------:R-:W-:Y:S01]  /*01d0*/  MOV R4, 0x200 ;  /* 0x0000020000047802 */ /* 0x000fe20000000f00 */
[----:B------:R-:W-:-:S07]  /*01e0*/  IMAD.MOV.U32 R14, RZ, RZ, R5 ;  /* 0x000000ffff0e7224 */ /* 0x000fce00078e0005 */
[----:B------:R-:W-:Y:S05]  /*01f0*/  CALL.REL.NOINC `($_Z4test8sphere_t7light_tPf$__internal_accurate_pow) ;  /* 0x0000005000207944 */ /* 0x000fea0003c00000 */
[----:B------:R-:W0:Y:S01]  /*0200*/  LDC R0, c[0x0][0x3a0] ;  /* 0x0000e800ff007b82 */ /* 0x000e220000000800 */
[----:B------:R-:W-:Y:S01]  /*0210*/  DADD R4, R2, 2 ;  /* 0x4000000002047429 */ /* 0x000fe20000000000 */
[----:B------:R-:W1:Y:S06]  /*0220*/  LDCU UR7, c[0x0][0x3a4] ;  /* 0x00007480ff0777ac */ /* 0x000e6c0008000800 */
[----:B------:R-:W2:Y:S03]  /*0230*/  LDC R10, c[0x0][0x39c] ;  /* 0x0000e700ff0a7b82 */ /* 0x000ea60000000800 */
[----:B------:R-:W-:Y:S01]  /*0240*/  LOP3.LUT R4, R5, 0x7ff00000, RZ, 0xc0, !PT ;  /* 0x7ff0000005047812 */ /* 0x000fe200078ec0ff */
[----:B------:R-:W-:-:S03]  /*0250*/  IMAD.MOV.U32 R5, RZ, RZ, R36 ;  /* 0x000000ffff057224 */ /* 0x000fc600078e0024 */
[----:B------:R-:W-:Y:S01]  /*0260*/  ISETP.NE.AND P1, PT, R4, 0x7ff00000, PT ;  /* 0x7ff000000400780c */ /* 0x000fe20003f25270 */
[----:B------:R-:W-:Y:S01]  /*0270*/  IMAD.MOV.U32 R4, RZ, RZ, R37 ;  /* 0x000000ffff047224 */ /* 0x000fe200078e0025 */
[----:B-1----:R-:W1:Y:S01]  /*0280*/  F2F.F64.F32 R6, UR7 ;  /* 0x0000000700067d10 */ /* 0x002e620008201800 */
[C---:B0-----:R-:W-:Y:S02]  /*0290*/  FSETP.NEU.AND P0, PT, R0.reuse, RZ, PT ;  /* 0x000000ff0000720b */ /* 0x041fe40003f0d000 */
[----:B------:R-:W-:Y:S02]  /*02a0*/  FSETP.NEU.AND P2, PT, R0, 1, PT ;  /* 0x3f8000000000780b */ /* 0x000fe40003f4d000 */
[----:B--2---:R-:W-:-:S09]  /*02b0*/  FSETP.NEU.AND P3, PT, R10, 1, PT ;  /* 0x3f8000000a00780b */ /* 0x004fd20003f6d000 */
[----:B------:R-:W-:Y:S01]  /*02c0*/  @!P0 CS2R R4, SRZ ;  /* 0x0000000000048805 */ /* 0x000fe2000001ff00 */
[----:B-1----:R-:W-:Y:S06]  /*02d0*/  @P1 BRA `(.L_x_1) ;  /* 0x0000000000181947 */ /* 0x002fec0003800000 */
[----:B------:R-:W-:-:S13]  /*02e0*/  FSETP.NAN.AND P0, PT, R0, R0, PT ;  /* 0x000000000000720b */ /* 0x000fda0003f08000 */
[----:B------:R-:W-:Y:S01]  /*02f0*/  @P0 DADD R4, R2, 2 ;  /* 0x4000000002040429 */ /* 0x000fe20000000000 */
[----:B------:R-:W-:Y:S10]  /*0300*/  @P0 BRA `(.L_x_1) ;  /* 0x00000000000c0947 */ /* 0x000ff40003800000 */
[----:B------:R-:W-:-:S14]  /*0310*/  DSETP.NEU.AND P0, PT, |R2|, +INF , PT ;  /* 0x7ff000000200742a */ /* 0x000fdc0003f0d200 */
[----:B------:R-:W-:Y:S02]  /*0320*/  @!P0 IMAD.MOV.U32 R4, RZ, RZ, 0x0 ;  /* 0x00000000ff048424 */ /* 0x000fe400078e00ff */
[----:B------:R-:W-:-:S07]  /*0330*/  @!P0 IMAD.MOV.U32 R5, RZ, RZ, 0x7ff00000 ;  /* 0x7ff00000ff058424 */ /* 0x000fce00078e00ff */
.L_x_1:
[----:B------:R-:W-:Y:S02]  /*0340*/  FSEL R2, R8, RZ, P3 ;  /* 0x000000ff08027208 */ /* 0x000fe40001800000 */
[----:B------:R-:W-:Y:S01]  /*0350*/  FSEL R3, R9, 1.875, P3 ;  /* 0x3ff0000009037808 */ /* 0x000fe20001800000 */
[----:B------:R-:W-:Y:S01]  /*0360*/  DADD R8, -RZ, |R6| ;  /* 0x00000000ff087229 */ /* 0x000fe20000000506 */
[----:B------:R-:W-:Y:S02]  /*0370*/  FSEL R4, R4, RZ, P2 ;  /* 0x000000ff04047208 */ /* 0x000fe40001000000 */
[----:B------:R-:W-:-:S06]  /*0380*/  FSEL R5, R5, 1.875, P2 ;  /* 0x3ff0000005057808 */ /* 0x000fcc0001000000 */
[----:B------:R-:W-:Y:S01]  /*0390*/  DADD R2, R2, R4 ;  /* 0x0000000002027229 */ /* 0x000fe20000000004 */
[----:B------:R-:W-:Y:S01]  /*03a0*/  IMAD.MOV.U32 R15, RZ, RZ, R8 ;  /* 0x000000ffff0f7224 */ /* 0x000fe200078e0008 */
[----:B------:R-:W-:Y:S01]  /*03b0*/  MOV R4, 0x3e0 ;  /* 0x000003e000047802 */ /* 0x000fe20000000f00 */
[----:B------:R-:W-:-:S08]  /*03c0*/  IMAD.MOV.U32 R14, RZ, RZ, R9 ;  /* 0x000000ffff0e7224 */ /* 0x000fd000078e0009 */
[----:B------:R-:W-:Y:S05]  /*03d0*/  CALL.REL.NOINC `($_Z4test8sphere_t7light_tPf$__internal_accurate_pow) ;  /* 0x0000004c00a87944 */ /* 0x000fea0003c00000 */
[----:B------:R-:W0:Y:S01]  /*03e0*/  LDC.64 R12, c[0x0][0x380] ;  /* 0x0000e000ff0c7b82 */ /* 0x000e220000000a00 */
[----:B------:R-:W0:Y:S01]  /*03f0*/  LDCU.128 UR8, c[0x0][0x390] ;  /* 0x00007200ff0877ac */ /* 0x000e220008000c00 */
[----:B------:R-:W-:Y:S01]  /*0400*/  DADD R4, R6, 2 ;  /* 0x4000000006047429 */ /* 0x000fe20000000000 */
[-C--:B------:R-:W-:Y:S01]  /*0410*/  LOP3.LUT R37, R37, R36.reuse, RZ, 0x3c, !PT ;  /* 0x0000002425257212 */ /* 0x080fe200078e3cff */
[----:B------:R-:W1:Y:S03]  /*0420*/  LDCU UR7, c[0x0][0x3a0] ;  /* 0x00007400ff0777ac */ /* 0x000e660008000800 */
[C---:B------:R-:W-:Y:S01]  /*0430*/  LOP3.LUT R36, R37.reuse, R36, RZ, 0x3c, !PT ;  /* 0x0000002425247212 */ /* 0x040fe200078e3cff */
[----:B------:R-:W2:Y:S03]  /*0440*/  LDC R15, c[0x0][0x3a4] ;  /* 0x0000e900ff0f7b82 */ /* 0x000ea60000000800 */
[----:B------:R-:W-:-:S02]  /*0450*/  LOP3.LUT R37, R37, R36, RZ, 0x3c, !PT ;  /* 0x0000002425257212 */ /* 0x000fc400078e3cff */
[----:B------:R-:W-:-:S03]  /*0460*/  LOP3.LUT R4, R5, 0x7ff00000, RZ, 0xc0, !PT ;  /* 0x7ff0000005047812 */ /* 0x000fc600078ec0ff */
[----:B------:R-:W3:Y:S01]  /*0470*/  LDC R14, c[0x0][0x388] ;  /* 0x0000e200ff0e7b82 */ /* 0x000ee20000000800 */
[----:B------:R-:W-:Y:S01]  /*0480*/  ISETP.NE.AND P1, PT, R4, 0x7ff00000, PT ;  /* 0x7ff000000400780c */ /* 0x000fe20003f25270 */
[----:B0-----:R-:W-:-:S04]  /*0490*/  FADD R0, -R12, UR8 ;  /* 0x000000080c007e21 */ /* 0x001fc80008000100 */
[----:B------:R0:W4:Y:S01]  /*04a0*/  F2F.F64.F32 R8, R0 ;  /* 0x0000000000087310 */ /* 0x0001220000201800 */
[C---:B--2---:R-:W-:Y:S02]  /*04b0*/  FSETP.NEU.AND P0, PT, R15.reuse, RZ, PT ;  /* 0x000000ff0f00720b */ /* 0x044fe40003f0d000 */
[----:B------:R-:W-:-:S11]  /*04c0*/  FSETP.NEU.AND P2, PT, R15, 1, PT ;  /* 0x3f8000000f00780b */ /* 0x000fd60003f4d000 */
[----:B------:R-:W-:Y:S01]  /*04d0*/  @!P0 CS2R R36, SRZ ;  /* 0x0000000000248805 */ /* 0x000fe2000001ff00 */
[----:B01-34-:R-:W-:Y:S06]  /*04e0*/  @P1 BRA `(.L_x_2) ;  /* 0x0000000000181947 */ /* 0x01bfec0003800000 */
[----:B------:R-:W-:-:S13]  /*04f0*/  FSETP.NAN.AND P0, PT, R15, R15, PT ;  /* 0x0000000f0f00720b */ /* 0x000fda0003f08000 */
[----:B------:R-:W-:Y:S01]  /*0500*/  @P0 DADD R36, R6, 2 ;  /* 0x4000000006240429 */ /* 0x000fe20000000000 */
[----:B------:R-:W-:Y:S10]  /*0510*/  @P0 BRA `(.L_x_2) ;  /* 0x00000000000c0947 */ /* 0x000ff40003800000 */
[----:B------:R-:W-:-:S14]  /*0520*/  DSETP.NEU.AND P0, PT, |R6|, +INF , PT ;  /* 0x7ff000000600742a */ /* 0x000fdc0003f0d200 */
[----:B------:R-:W-:Y:S02]  /*0530*/  @!P0 IMAD.MOV.U32 R36, RZ, RZ, 0x0 ;  /* 0x00000000ff248424 */ /* 0x000fe400078e00ff */
[----:B------:R-:W-:-:S07]  /*0540*/  @!P0 IMAD.MOV.U32 R37, RZ, RZ, 0x7ff00000 ;  /* 0x7ff00000ff258424 */ /* 0x000fce00078e00ff */
.L_x_2:
[----:B------:R-:W-:Y:S01]  /*0550*/  FSEL R10, R36, RZ, P2 ;  /* 0x000000ff240a7208 */ /* 0x000fe20001000000 */
[----:B------:R-:W-:Y:S01]  /*0560*/  FADD R5, -R13, UR9 ;  /* 0x000000090d057e21 */ /* 0x000fe20008000100 */
[----:B------:R-:W-:Y:S01]  /*0570*/  FSEL R11, R37, 1.875, P2 ;  /* 0x3ff00000250b7808 */ /* 0x000fe20001000000 */
[----:B------:R-:W-:Y:S01]  /*0580*/  DADD R12, -RZ, |R8| ;  /* 0x00000000ff0c7229 */ /* 0x000fe20000000508 */
[----:B------:R-:W-:Y:S01]  /*0590*/  FADD R6, -R14, UR10 ;  /* 0x0000000a0e067e21 */ /* 0x000fe20008000100 */
[----:B------:R-:W-:-:S03]  /*05a0*/  MOV R4, 0x640 ;  /* 0x0000064000047802 */ /* 0x000fc60000000f00 */
[----:B------:R-:W-:Y:S01]  /*05b0*/  DADD R10, R2, R10 ;  /* 0x00000000020a7229 */ /* 0x000fe2000000000a */
[----:B------:R-:W-:-:S04]  /*05c0*/  FMUL R3, R5, UR7 ;  /* 0x0000000705037c20 */ /* 0x000fc80008400000 */
[----:B------:R-:W-:Y:S01]  /*05d0*/  MOV R14, R13 ;  /* 0x0000000d000e7202 */ /* 0x000fe20000000f00 */
[----:B------:R0:W1:Y:S01]  /*05e0*/  F2F.F32.F64 R2, R10 ;  /* 0x0000000a00027310 */ /* 0x0000620000301000 */
[----:B------:R-:W-:-:S04]  /*05f0*/  FFMA R3, R0, UR11, R3 ;  /* 0x0000000b00037c23 */ /* 0x000fc80008000003 */
[----:B------:R-:W-:Y:S01]  /*0600*/  FFMA R3, R6, R15, R3 ;  /* 0x0000000f06037223 */ /* 0x000fe20000000003 */
[----:B------:R-:W-:-:S03]  /*0610*/  IMAD.MOV.U32 R15, RZ, RZ, R12 ;  /* 0x000000ffff0f7224 */ /* 0x000fc600078e000c */
[----:B------:R-:W-:-:S07]  /*0620*/  FADD R3, R3, R3 ;  /* 0x0000000303037221 */ /* 0x000fce0000000000 */
[----:B01----:R-:W-:Y:S05]  /*0630*/  CALL.REL.NOINC `($_Z4test8sphere_t7light_tPf$__internal_accurate_pow) ;  /* 0x0000004c00107944 */ /* 0x003fea0003c00000 */
[----:B------:R-:W-:Y:S01]  /*0640*/  DADD R12, R8, 2 ;  /* 0x40000000080c7429 */ /* 0x000fe20000000000 */
[----:B------:R-:W0:Y:S01]  /*0650*/  F2F.F64.F32 R10, R5 ;  /* 0x00000005000a7310 */ /* 0x000e220000201800 */
[C---:B------:R-:W-:Y:S02]  /*0660*/  FSETP.NEU.AND P0, PT, R0.reuse, RZ, PT ;  /* 0x000000ff0000720b */ /* 0x040fe40003f0d000 */
[-C--:B------:R-:W-:Y:S02]  /*0670*/  LOP3.LUT R37, R37, R36.reuse, RZ, 0x3c, !PT ;  /* 0x0000002425257212 */ /* 0x080fe400078e3cff */
[----:B------:R-:W-:Y:S02]  /*0680*/  FSETP.NEU.AND P2, PT, R0, 1, PT ;  /* 0x3f8000000000780b */ /* 0x000fe40003f4d000 */
[----:B------:R-:W-:Y:S02]  /*0690*/  LOP3.LUT R36, R37, R36, RZ, 0x3c, !PT ;  /* 0x0000002425247212 */ /* 0x000fe400078e3cff */
[----:B------:R-:W-:-:S02]  /*06a0*/  LOP3.LUT R12, R13, 0x7ff00000, RZ, 0xc0, !PT ;  /* 0x7ff000000d0c7812 */ /* 0x000fc400078ec0ff */
[----:B------:R-:W-:Y:S02]  /*06b0*/  LOP3.LUT R37, R37, R36, RZ, 0x3c, !PT ;  /* 0x0000002425257212 */ /* 0x000fe400078e3cff */
[----:B------:R-:W-:Y:S02]  /*06c0*/  ISETP.NE.AND P1, PT, R12, 0x7ff00000, PT ;  /* 0x7ff000000c00780c */ /* 0x000fe40003f25270 */
[----:B------:R-:W-:Y:S01]  /*06d0*/  @!P0 CS2R R36, SRZ ;  /* 0x0000000000248805 */ /* 0x000fe2000001ff00 */
[----:B0-----:R-:W-:-:S10]  /*06e0*/  DADD R16, -RZ, |R10| ;  /* 0x00000000ff107229 */ /* 0x001fd4000000050a */
[----:B------:R-:W-:Y:S02]  /*06f0*/  IMAD.MOV.U32 R15, RZ, RZ, R16 ;  /* 0x000000ffff0f7224 */ /* 0x000fe400078e0010 */
[----:B------:R-:W-:Y:S01]  /*0700*/  IMAD.MOV.U32 R14, RZ, RZ, R17 ;  /* 0x000000ffff0e7224 */ /* 0x000fe200078e0011 */
[----:B------:R-:W-:Y:S06]  /*0710*/  @P1 BRA `(.L_x_3) ;  /* 0x0000000000181947 */ /* 0x000fec0003800000 */
[----:B------:R-:W-:-:S13]  /*0720*/  FSETP.NAN.AND P0, PT, R0, R0, PT ;  /* 0x000000000000720b */ /* 0x000fda0003f08000 */
[----:B------:R-:W-:Y:S01]  /*0730*/  @P0 DADD R36, R8, 2 ;  /* 0x4000000008240429 */ /* 0x000fe20000000000 */
[----:B------:R-:W-:Y:S10]  /*0740*/  @P0 BRA `(.L_x_3) ;  /* 0x00000000000c0947 */ /* 0x000ff40003800000 */
[----:B------:R-:W-:-:S14]  /*0750*/  DSETP.NEU.AND P0, PT, |R8|, +INF , PT ;  /* 0x7ff000000800742a */ /* 0x000fdc0003f0d200 */
[----:B------:R-:W-:Y:S02]  /*0760*/  @!P0 IMAD.MOV.U32 R36, RZ, RZ, 0x0 ;  /* 0x00000000ff248424 */ /* 0x000fe400078e00ff */
[----:B------:R-:W-:-:S07]  /*0770*/  @!P0 IMAD.MOV.U32 R37, RZ, RZ, 0x7ff00000 ;  /* 0x7ff00000ff258424 */ /* 0x000fce00078e00ff */
.L_x_3:
[----:B------:R-:W-:Y:S02]  /*0780*/  FSEL R12, R36, RZ, P2 ;  /* 0x000000ff240c7208 */ /* 0x000fe40001000000 */
[----:B------:R-:W-:Y:S02]  /*0790*/  FSEL R13, R37, 1.875, P2 ;  /* 0x3ff00000250d7808 */ /* 0x000fe40001000000 */
[----:B------:R-:W-:-:S07]  /*07a0*/  MOV R4, 0x7c0 ;  /* 0x000007c000047802 */ /* 0x000fce0000000f00 */
[----:B------:R-:W-:Y:S05]  /*07b0*/  CALL.REL.NOINC `($_Z4test8sphere_t7light_tPf$__internal_accurate_pow) ;  /* 0x0000004800b07944 */ /* 0x000fea0003c00000 */
[----:B------:R-:W-:Y:S01]  /*07c0*/  DADD R14, R10, 2 ;  /* 0x400000000a0e7429 */ /* 0x000fe20000000000 */
[----:B------:R-:W0:Y:S01]  /*07d0*/  F2F.F64.F32 R8, R6 ;  /* 0x0000000600087310 */ /* 0x000e220000201800 */
[----:B------:R-:W-:Y:S02]  /*07e0*/  FSETP.NEU.AND P0, PT, R5, RZ, PT ;  /* 0x000000ff0500720b */ /* 0x000fe40003f0d000 */
        /* <DEDUP_REMOVED lines=8> */
[----:B------:R-:W-:Y:S05]  /*0870*/  @P1 BRA `(.L_x_4) ;  /* 0x0000000000181947 */ /* 0x000fea0003800000 */
[----:B------:R-:W-:-:S13]  /*0880*/  FSETP.NAN.AND P0, PT, R5, R5, PT ;  /* 0x000000050500720b */ /* 0x000fda0003f08000 */
[----:B------:R-:W-:Y:S01]  /*0890*/  @P0 DADD R36, R10, 2 ;  /* 0x400000000a240429 */ /* 0x000fe20000000000 */
[----:B------:R-:W-:Y:S10]  /*08a0*/  @P0 BRA `(.L_x_4) ;  /* 0x00000000000c0947 */ /* 0x000ff40003800000 */
[----:B------:R-:W-:-:S14]  /*08b0*/  DSETP.NEU.AND P0, PT, |R10|, +INF , PT ;  /* 0x7ff000000a00742a */ /* 0x000fdc0003f0d200 */
[----:B------:R-:W-:Y:S02]  /*08c0*/  @!P0 IMAD.MOV.U32 R36, RZ, RZ, 0x0 ;  /* 0x00000000ff248424 */ /* 0x000fe400078e00ff */
[----:B------:R-:W-:-:S07]  /*08d0*/  @!P0 IMAD.MOV.U32 R37, RZ, RZ, 0x7ff00000 ;  /* 0x7ff00000ff258424 */ /* 0x000fce00078e00ff */
.L_x_4:
[----:B------:R-:W-:Y:S01]  /*08e0*/  FSEL R10, R36, RZ, P2 ;  /* 0x000000ff240a7208 */ /* 0x000fe20001000000 */
[----:B------:R-:W-:Y:S01]  /*08f0*/  IMAD.MOV.U32 R15, RZ, RZ, R16 ;  /* 0x000000ffff0f7224 */ /* 0x000fe200078e0010 */
[----:B------:R-:W-:Y:S01]  /*0900*/  FSEL R11, R37, 1.875, P2 ;  /* 0x3ff00000250b7808 */ /* 0x000fe20001000000 */
[----:B------:R-:W-:Y:S01]  /*0910*/  IMAD.MOV.U32 R14, RZ, RZ, R17 ;  /* 0x000000ffff0e7224 */ /* 0x000fe200078e0011 */
[----:B------:R-:W-:-:S04]  /*0920*/  MOV R4, 0x950 ;  /* 0x0000095000047802 */ /* 0x000fc80000000f00 */
[----:B------:R-:W-:-:S11]  /*0930*/  DADD R10, R12, R10 ;  /* 0x000000000c0a7229 */ /* 0x000fd6000000000a */
[----:B------:R-:W-:Y:S05]  /*0940*/  CALL.REL.NOINC `($_Z4test8sphere_t7light_tPf$__internal_accurate_pow) ;  /* 0x00000048004c7944 */ /* 0x000fea0003c00000 */
[----:B------:R-:W0:Y:S01]  /*0950*/  LDCU UR7, c[0x0][0x38c] ;  /* 0x00007180ff0777ac */ /* 0x000e220008000800 */
[----:B------:R-:W-:Y:S01]  /*0960*/  DADD R4, R8, 2 ;  /* 0x4000000008047429 */ /* 0x000fe20000000000 */
[C---:B------:R-:W-:Y:S02]  /*0970*/  FSETP.NEU.AND P0, PT, R6.reuse, RZ, PT ;  /* 0x000000ff0600720b */ /* 0x040fe40003f0d000 */
[-C--:B------:R-:W-:Y:S02]  /*0980*/  LOP3.LUT R37, R37, R36.reuse, RZ, 0x3c, !PT ;  /* 0x0000002425257212 */ /* 0x080fe400078e3cff */
[----:B------:R-:W-:Y:S02]  /*0990*/  FSETP.NEU.AND P2, PT, R6, 1, PT ;  /* 0x3f8000000600780b */ /* 0x000fe40003f4d000 */
[----:B------:R-:W-:-:S03]  /*09a0*/  LOP3.LUT R36, R37, R36, RZ, 0x3c, !PT ;  /* 0x0000002425247212 */ /* 0x000fc600078e3cff */
[----:B------:R-:W-:Y:S02]  /*09b0*/  LOP3.LUT R4, R5, 0x7ff00000, RZ, 0xc0, !PT ;  /* 0x7ff0000005047812 */ /* 0x000fe400078ec0ff */
[----:B------:R-:W-:Y:S02]  /*09c0*/  LOP3.LUT R37, R37, R36, RZ, 0x3c, !PT ;  /* 0x0000002425257212 */ /* 0x000fe400078e3cff */
[----:B------:R-:W-:Y:S02]  /*09d0*/  ISETP.NE.AND P1, PT, R4, 0x7ff00000, PT ;  /* 0x7ff000000400780c */ /* 0x000fe40003f25270 */
[----:B------:R-:W-:Y:S01]  /*09e0*/  @!P0 CS2R R36, SRZ ;  /* 0x0000000000248805 */ /* 0x000fe2000001ff00 */
[----:B0-----:R-:W0:Y:S02]  /*09f0*/  F2F.F64.F32 R12, UR7 ;  /* 0x00000007000c7d10 */ /* 0x001e240008201800 */
[----:B0-----:R-:W-:-:S08]  /*0a00*/  DADD R4, -RZ, |R12| ;  /* 0x00000000ff047229 */ /* 0x001fd0000000050c */
[----:B------:R-:W-:Y:S05]  /*0a10*/  @P1 BRA `(.L_x_5) ;  /* 0x0000000000181947 */ /* 0x000fea0003800000 */
[----:B------:R-:W-:-:S13]  /*0a20*/  FSETP.NAN.AND P0, PT, R6, R6, PT ;  /* 0x000000060600720b */ /* 0x000fda0003f08000 */
[----:B------:R-:W-:Y:S01]  /*0a30*/  @P0 DADD R36, R8, 2 ;  /* 0x4000000008240429 */ /* 0x000fe20000000000 */
[----:B------:R-:W-:Y:S10]  /*0a40*/  @P0 BRA `(.L_x_5) ;  /* 0x00000000000c0947 */ /* 0x000ff40003800000 */
[----:B------:R-:W-:-:S14]  /*0a50*/  DSETP.NEU.AND P0, PT, |R8|, +INF , PT ;  /* 0x7ff000000800742a */ /* 0x000fdc0003f0d200 */
[----:B------:R-:W-:Y:S02]  /*0a60*/  @!P0 IMAD.MOV.U32 R36, RZ, RZ, 0x0 ;  /* 0x00000000ff248424 */ /* 0x000fe400078e00ff */
[----:B------:R-:W-:-:S07]  /*0a70*/  @!P0 IMAD.MOV.U32 R37, RZ, RZ, 0x7ff00000 ;  /* 0x7ff00000ff258424 */ /* 0x000fce00078e00ff */
.L_x_5:
[----:B------:R-:W-:Y:S01]  /*0a80*/  FSEL R8, R36, RZ, P2 ;  /* 0x000000ff24087208 */ /* 0x000fe20001000000 */
[----:B------:R-:W-:Y:S01]  /*0a90*/  IMAD.MOV.U32 R15, RZ, RZ, R4 ;  /* 0x000000ffff0f7224 */ /* 0x000fe200078e0004 */
[----:B------:R-:W-:Y:S01]  /*0aa0*/  FSEL R9, R37, 1.875, P2 ;  /* 0x3ff0000025097808 */ /* 0x000fe20001000000 */
[----:B------:R-:W-:Y:S01]  /*0ab0*/  IMAD.MOV.U32 R14, RZ, RZ, R5 ;  /* 0x000000ffff0e7224 */ /* 0x000fe200078e0005 */
[----:B------:R-:W-:-:S04]  /*0ac0*/  MOV R4, 0xaf0 ;  /* 0x00000af000047802 */ /* 0x000fc80000000f00 */
[----:B------:R-:W-:-:S11]  /*0ad0*/  DADD R8, R10, R8 ;  /* 0x000000000a087229 */ /* 0x000fd60000000008 */
[----:B------:R-:W-:Y:S05]  /*0ae0*/  CALL.REL.NOINC `($_Z4test8sphere_t7light_tPf$__internal_accurate_pow) ;  /* 0x0000004400e47944 */ /* 0x000fea0003c00000 */
[----:B------:R-:W0:Y:S01]  /*0af0*/  LDC R10, c[0x0][0x38c] ;  /* 0x0000e300ff0a7b82 */ /* 0x000e220000000800 */
[----:B------:R-:W-:Y:S01]  /*0b00*/  DADD R4, R12, 2 ;  /* 0x400000000c047429 */ /* 0x000fe20000000000 */
[----:B------:R1:W2:Y:S01]  /*0b10*/  F2F.F64.F32 R6, R3 ;  /* 0x0000000300067310 */ /* 0x0002a20000201800 */
[----:B------:R-:W-:Y:S02]  /*0b20*/  IMAD.MOV.U32 R18, RZ, RZ, R37 ;  /* 0x000000ffff127224 */ /* 0x000fe400078e0025 */
[----:B------:R-:W-:Y:S02]  /*0b30*/  IMAD.MOV.U32 R19, RZ, RZ, R36 ;  /* 0x000000ffff137224 */ /* 0x000fe400078e0024 */
[----:B------:R-:W-:-:S04]  /*0b40*/  IMAD.MOV.U32 R4, RZ, RZ, R18 ;  /* 0x000000ffff047224 */ /* 0x000fc800078e0012 */
[----:B------:R-:W-:Y:S01]  /*0b50*/  LOP3.LUT R0, R5, 0x7ff00000, RZ, 0xc0, !PT ;  /* 0x7ff0000005007812 */ /* 0x000fe200078ec0ff */
[----:B------:R-:W-:-:S03]  /*0b60*/  IMAD.MOV.U32 R5, RZ, RZ, R19 ;  /* 0x000000ffff057224 */ /* 0x000fc600078e0013 */
[----:B------:R-:W-:Y:S02]  /*0b70*/  ISETP.NE.AND P1, PT, R0, 0x7ff00000, PT ;  /* 0x7ff000000000780c */ /* 0x000fe40003f25270 */
[C---:B0-----:R-:W-:Y:S02]  /*0b80*/  FSETP.NEU.AND P0, PT, R10.reuse, RZ, PT ;  /* 0x000000ff0a00720b */ /* 0x041fe40003f0d000 */
[----:B------:R-:W-:-:S11]  /*0b90*/  FSETP.NEU.AND P2, PT, R10, 1, PT ;  /* 0x3f8000000a00780b */ /* 0x000fd60003f4d000 */
[----:B------:R-:W-:Y:S01]  /*0ba0*/  @!P0 CS2R R4, SRZ ;  /* 0x0000000000048805 */ /* 0x000fe2000001ff00 */
[----:B-12---:R-:W-:Y:S06]  /*0bb0*/  @P1 BRA `(.L_x_6) ;  /* 0x0000000000181947 */ /* 0x006fec0003800000 */
[----:B------:R-:W-:-:S13]  /*0bc0*/  FSETP.NAN.AND P0, PT, R10, R10, PT ;  /* 0x0000000a0a00720b */ /* 0x000fda0003f08000 */
[----:B------:R-:W-:Y:S01]  /*0bd0*/  @P0 DADD R4, R12, 2 ;  /* 0x400000000c040429 */ /* 0x000fe20000000000 */
[----:B------:R-:W-:Y:S10]  /*0be0*/  @P0 BRA `(.L_x_6) ;  /* 0x00000000000c0947 */ /* 0x000ff40003800000 */
[----:B------:R-:W-:-:S14]  /*0bf0*/  DSETP.NEU.AND P0, PT, |R12|, +INF , PT ;  /* 0x7ff000000c00742a */ /* 0x000fdc0003f0d200 */
[----:B------:R-:W-:Y:S01]  /*0c00*/  @!P0 MOV R4, 0x0 ;  /* 0x0000000000048802 */ /* 0x000fe20000000f00 */
[----:B------:R-:W-:-:S07]  /*0c10*/  @!P0 IMAD.MOV.U32 R5, RZ, RZ, 0x7ff00000 ;  /* 0x7ff00000ff058424 */ /* 0x000fce00078e00ff */
.L_x_6:
[----:B------:R-:W-:Y:S01]  /*0c20*/  FSEL R4, R4, RZ, P2 ;  /* 0x000000ff04047208 */ /* 0x000fe20001000000 */
[----:B------:R-:W-:Y:S01]  /*0c30*/  DADD R10, -RZ, |R6| ;  /* 0x00000000ff0a7229 */ /* 0x000fe20000000506 */
[----:B------:R-:W-:-:S06]  /*0c40*/  FSEL R5, R5, 1.875, P2 ;  /* 0x3ff0000005057808 */ /* 0x000fcc0001000000 */
[----:B------:R-:W-:Y:S01]  /*0c50*/  DADD R8, R8, -R4 ;  /* 0x0000000008087229 */ /* 0x000fe20000000804 */
[----:B------:R-:W-:Y:S02]  /*0c60*/  MOV R4, 0xcb0 ;  /* 0x00000cb000047802 */ /* 0x000fe40000000f00 */
[----:B------:R-:W-:Y:S02]  /*0c70*/  IMAD.MOV.U32 R15, RZ, RZ, R10 ;  /* 0x000000ffff0f7224 */ /* 0x000fe400078e000a */
[----:B------:R-:W-:Y:S01]  /*0c80*/  IMAD.MOV.U32 R14, RZ, RZ, R11 ;  /* 0x000000ffff0e7224 */ /* 0x000fe200078e000b */
[----:B------:R0:W1:Y:S06]  /*0c90*/  F2F.F32.F64 R5, R8 ;  /* 0x0000000800057310 */ /* 0x00006c0000301000 */
[----:B01----:R-:W-:Y:S05]  /*0ca0*/  CALL.REL.NOINC `($_Z4test8sphere_t7light_tPf$__internal_accurate_pow) ;  /* 0x0000004400747944 */ /* 0x003fea0003c00000 */
[----:B------:R-:W-:Y:S01]  /*0cb0*/  DADD R8, R6, 2 ;  /* 0x4000000006087429 */ /* 0x000fe20000000000 */
[----:B------:R-:W-:Y:S01]  /*0cc0*/  FMUL R4, R2, -4 ;  /* 0xc080000002047820 */ /* 0x000fe20000400000 */
[C---:B------:R-:W-:Y:S02]  /*0cd0*/  FSETP.NEU.AND P0, PT, R3.reuse, RZ, PT ;  /* 0x000000ff0300720b */ /* 0x040fe40003f0d000 */
[----:B------:R-:W-:Y:S02]  /*0ce0*/  FSETP.NEU.AND P2, PT, R3, 1, PT ;  /* 0x3f8000000300780b */ /* 0x000fe40003f4d000 */
[----:B------:R-:W-:Y:S01]  /*0cf0*/  FMUL R8, R5, R4 ;  /* 0x0000000405087220 */ /* 0x000fe20000400000 */
[----:B------:R-:W-:-:S03]  /*0d00*/  IMAD.MOV.U32 R5, RZ, RZ, R36 ;  /* 0x000000ffff057224 */ /* 0x000fc600078e0024 */
[----:B------:R-:W-:Y:S02]  /*0d10*/  LOP3.LUT R4, R9, 0x7ff00000, RZ, 0xc0, !PT ;  /* 0x7ff0000009047812 */ /* 0x000fe400078ec0ff */
[----:B------:R-:W0:Y:S02]  /*0d20*/  F2F.F64.F32 R8, R8 ;  /* 0x0000000800087310 */ /* 0x000e240000201800 */
[----:B------:R-:W-:Y:S01]  /*0d30*/  ISETP.NE.AND P1, PT, R4, 0x7ff00000, PT ;  /* 0x7ff000000400780c */ /* 0x000fe20003f25270 */
[----:B------:R-:W-:Y:S01]  /*0d40*/  IMAD.MOV.U32 R4, RZ, RZ, R37 ;  /* 0x000000ffff047224 */ /* 0x000fe200078e0025 */
[----:B------:R-:W-:-:S11]  /*0d50*/  @!P0 CS2R R4, SRZ ;  /* 0x0000000000048805 */ /* 0x000fd6000001ff00 */
[----:B0-----:R-:W-:Y:S05]  /*0d60*/  @P1 BRA `(.L_x_7) ;  /* 0x0000000000181947 */ /* 0x001fea0003800000 */
[----:B------:R-:W-:-:S13]  /*0d70*/  FSETP.NAN.AND P0, PT, R3, R3, PT ;  /* 0x000000030300720b */ /* 0x000fda0003f08000 */
[----:B------:R-:W-:Y:S01]  /*0d80*/  @P0 DADD R4, R6, 2 ;  /* 0x4000000006040429 */ /* 0x000fe20000000000 */
[----:B------:R-:W-:Y:S10]  /*0d90*/  @P0 BRA `(.L_x_7) ;  /* 0x00000000000c0947 */ /* 0x000ff40003800000 */
[----:B------:R-:W-:-:S14]  /*0da0*/  DSETP.NEU.AND P0, PT, |R6|, +INF , PT ;  /* 0x7ff000000600742a */ /* 0x000fdc0003f0d200 */
[----:B------:R-:W-:Y:S02]  /*0db0*/  @!P0 IMAD.MOV.U32 R4, RZ, RZ, 0x0 ;  /* 0x00000000ff048424 */ /* 0x000fe400078e00ff */
[----:B------:R-:W-:-:S07]  /*0dc0*/  @!P0 IMAD.MOV.U32 R5, RZ, RZ, 0x7ff00000 ;  /* 0x7ff00000ff058424 */ /* 0x000fce00078e00ff */
.L_x_7:
[----:B------:R-:W-:Y:S02]  /*0dd0*/  FSEL R4, R4, RZ, P2 ;  /* 0x000000ff04047208 */ /* 0x000fe40001000000 */
[----:B------:R-:W-:Y:S02]  /*0de0*/  FSEL R5, R5, 1.875, P2 ;  /* 0x3ff0000005057808 */ /* 0x000fe40001000000 */
[----:B------:R-:W-:-:S04]  /*0df0*/  PRMT R16, RZ, 0x7610, R16 ;  /* 0x00007610ff107816 */ /* 0x000fc80000000010 */
[----:B------:R-:W-:-:S06]  /*0e00*/  DADD R8, R8, R4 ;  /* 0x0000000008087229 */ /* 0x000fcc0000000004 */
[----:B------:R-:W0:Y:S02]  /*0e10*/  F2F.F32.F64 R4, R8 ;  /* 0x0000000800047310 */ /* 0x000e240000301000 */
[----:B0-----:R-:W-:-:S13]  /*0e20*/  FSETP.GEU.AND P0, PT, R4, RZ, PT ;  /* 0x000000ff0400720b */ /* 0x001fda0003f0e000 */
[----:B------:R-:W-:Y:S05]  /*0e30*/  @!P0 BRA `(.L_x_8) ;  /* 0x0000000000e08947 */ /* 0x000fea0003800000 */
[----:B------:R-:W-:Y:S01]  /*0e40*/  VIADD R5, R4, 0xf3000000 ;  /* 0xf300000004057836 */ /* 0x000fe20000000000 */
[----:B------:R0:W1:Y:S04]  /*0e50*/  MUFU.RSQ R7, R4 ;  /* 0x0000000400077308 */ /* 0x0000680000001400 */
[----:B------:R-:W-:-:S13]  /*0e60*/  ISETP.GT.U32.AND P0, PT, R5, 0x727fffff, PT ;  /* 0x727fffff0500780c */ /* 0x000fda0003f04070 */
[----:B01----:R-:W-:Y:S05]  /*0e70*/  @!P0 BRA `(.L_x_9) ;  /* 0x0000000000108947 */ /* 0x003fea0003800000 */
[----:B------:R-:W-:-:S07]  /*0e80*/  MOV R14, 0xea0 ;  /* 0x00000ea0000e7802 */ /* 0x000fce0000000f00 */
[----:B------:R-:W-:Y:S05]  /*0e90*/  CALL.REL.NOINC `($__internal_3_$__cuda_sm20_sqrt_rn_f32_slowpath) ;  /* 0x0000003c00147944 */ /* 0x000fea0003c00000 */
[----:B------:R-:W-:Y:S01]  /*0ea0*/  IMAD.MOV.U32 R5, RZ, RZ, R4 ;  /* 0x000000ffff057224 */ /* 0x000fe200078e0004 */
[----:B------:R-:W-:Y:S06]  /*0eb0*/  BRA `(.L_x_10) ;  /* 0x0000000000107947 */ /* 0x000fec0003800000 */
.L_x_9:
[----:B------:R-:W-:Y:S01]  /*0ec0*/  FMUL.FTZ R5, R4, R7 ;  /* 0x0000000704057220 */ /* 0x000fe20000410000 */
[----:B------:R-:W-:-:S03]  /*0ed0*/  FMUL.FTZ R6, R7, 0.5 ;  /* 0x3f00000007067820 */ /* 0x000fc60000410000 */
[----:B------:R-:W-:-:S04]  /*0ee0*/  FFMA R4, -R5, R5, R4 ;  /* 0x0000000505047223 */ /* 0x000fc80000000104 */
[----:B------:R-:W-:-:S07]  /*0ef0*/  FFMA R5, R4, R6, R5 ;  /* 0x0000000604057223 */ /* 0x000fce0000000005 */
.L_x_10:
[----:B------:R-:W-:Y:S01]  /*0f00*/  FADD R2, R2, R2 ;  /* 0x0000000202027221 */ /* 0x000fe20000000000 */
[----:B------:R-:W-:-:S03]  /*0f10*/  FADD R4, -R3, R5 ;  /* 0x0000000503047221 */ /* 0x000fc60000000100 */
[----:B------:R-:W0:Y:S08]  /*0f20*/  MUFU.RCP R7, R2 ;  /* 0x0000000200077308 */ /* 0x000e300000001000 */
[----:B------:R-:W1:Y:S01]  /*0f30*/  FCHK P0, R4, R2 ;  /* 0x0000000204007302 */ /* 0x000e620000000000 */
[----:B0-----:R-:W-:-:S04]  /*0f40*/  FFMA R6, -R2, R7, 1 ;  /* 0x3f80000002067423 */ /* 0x001fc80000000107 */
[----:B------:R-:W-:-:S04]  /*0f50*/  FFMA R7, R7, R6, R7 ;  /* 0x0000000607077223 */ /* 0x000fc80000000007 */
[----:B------:R-:W-:-:S04]  /*0f60*/  FFMA R6, R4, R7, RZ ;  /* 0x0000000704067223 */ /* 0x000fc800000000ff */
[----:B------:R-:W-:-:S04]  /*0f70*/  FFMA R8, -R2, R6, R4 ;  /* 0x0000000602087223 */ /* 0x000fc80000000104 */
[----:B------:R-:W-:Y:S01]  /*0f80*/  FFMA R7, R7, R8, R6 ;  /* 0x0000000807077223 */ /* 0x000fe20000000006 */
[----:B-1----:R-:W-:Y:S06]  /*0f90*/  @!P0 BRA `(.L_x_11) ;  /* 0x0000000000108947 */ /* 0x002fec0003800000 */
[----:B------:R-:W-:Y:S01]  /*0fa0*/  IMAD.MOV.U32 R39, RZ, RZ, R2 ;  /* 0x000000ffff277224 */ /* 0x000fe200078e0002 */
[----:B------:R-:W-:-:S07]  /*0fb0*/  MOV R14, 0xfd0 ;  /* 0x00000fd0000e7802 */ /* 0x000fce0000000f00 */
[----:B------:R-:W-:Y:S05]  /*0fc0*/  CALL.REL.NOINC `($__internal_4_$__cuda_sm3x_div_rn_noftz_f32_slowpath) ;  /* 0x0000003c00247944 */ /* 0x000fea0003c00000 */
[----:B------:R-:W-:-:S07]  /*0fd0*/  IMAD.MOV.U32 R7, RZ, RZ, R4 ;  /* 0x000000ffff077224 */ /* 0x000fce00078e0004 */
.L_x_11:
[----:B------:R-:W0:Y:S01]  /*0fe0*/  MUFU.RCP R11, R2 ;  /* 0x00000002000b7308 */ /* 0x000e220000001000 */
[----:B------:R-:W-:-:S07]  /*0ff0*/  FADD R9, -R3, -R5 ;  /* 0x8000000503097221 */ /* 0x000fce0000000100 */
        /* <DEDUP_REMOVED lines=8> */
[----:B------:R-:W-:Y:S01]  /*1080*/  MOV R14, 0x10b0 ;  /* 0x000010b0000e7802 */ /* 0x000fe20000000f00 */
[----:B------:R-:W-:-:S07]  /*1090*/  IMAD.MOV.U32 R39, RZ, RZ, R2 ;  /* 0x000000ffff277224 */ /* 0x000fce00078e0002 */
[----:B------:R-:W-:Y:S05]  /*10a0*/  CALL.REL.NOINC `($__internal_4_$__cuda_sm3x_div_rn_noftz_f32_slowpath) ;  /* 0x0000003800ec7944 */ /* 0x000fea0003c00000 */
.L_x_12:
[----:B------:R-:W-:Y:S02]  /*10b0*/  FSETP.GTU.AND P0, PT, R4, RZ, PT ;  /* 0x000000ff0400720b */ /* 0x000fe40003f0c000 */
[C---:B------:R-:W-:Y:S02]  /*10c0*/  FSETP.GT.AND P1, PT, R7.reuse, RZ, PT ;  /* 0x000000ff0700720b */ /* 0x040fe40003f24000 */
[----:B------:R-:W-:-:S13]  /*10d0*/  FSETP.LT.OR P0, PT, R7, R4, !P0 ;  /* 0x000000040700720b */ /* 0x000fda0004701400 */
[----:B------:R-:W-:Y:S05]  /*10e0*/  @P0 BRA P1, `(.L_x_13) ;  /* 0x0000000000180947 */ /* 0x000fea0000800000 */
[----:B------:R-:W-:-:S13]  /*10f0*/  FSETP.GT.AND P0, PT, R4, RZ, PT ;  /* 0x000000ff0400720b */ /* 0x000fda0003f04000 */
[----:B------:R-:W-:Y:S05]  /*1100*/  @!P0 BRA `(.L_x_8) ;  /* 0x00000000002c8947 */ /* 0x000fea0003800000 */
[----:B------:R-:W-:Y:S02]  /*1110*/  FSETP.GTU.AND P0, PT, R7, RZ, PT ;  /* 0x000000ff0700720b */ /* 0x000fe40003f0c000 */
[----:B------:R-:W-:Y:S01]  /*1120*/  FSETP.GEU.AND P1, PT, R4, R7, PT ;  /* 0x000000070400720b */ /* 0x000fe20003f2e000 */
[----:B------:R-:W-:-:S12]  /*1130*/  IMAD.MOV.U32 R7, RZ, RZ, R4 ;  /* 0x000000ffff077224 */ /* 0x000fd800078e0004 */
[----:B------:R-:W-:Y:S05]  /*1140*/  @P0 BRA P1, `(.L_x_8) ;  /* 0x00000000001c0947 */ /* 0x000fea0000800000 */
.L_x_13:
[----:B------:R-:W0:Y:S01]  /*1150*/  LDC.64 R2, c[0x0][0x390] ;  /* 0x0000e400ff027b82 */ /* 0x000e220000000a00 */
[----:B------:R-:W0:Y:S01]  /*1160*/  LDCU.64 UR8, c[0x0][0x3a0] ;  /* 0x00007400ff0877ac */ /* 0x000e220008000a00 */
[----:B------:R-:W-:-:S06]  /*1170*/  IMAD.MOV.U32 R16, RZ, RZ, 0x1 ;  /* 0x00000001ff107424 */ /* 0x000fcc00078e00ff */
[----:B------:R-:W1:Y:S01]  /*1180*/  LDC.64 R4, c[0x0][0x398] ;  /* 0x0000e600ff047b82 */ /* 0x000e620000000a00 */
[C---:B0-----:R-:W-:Y:S01]  /*1190*/  FFMA R6, R7.reuse, UR8, R3 ;  /* 0x0000000807067c23 */ /* 0x041fe20008000003 */
[C---:B-1----:R-:W-:Y:S01]  /*11a0*/  FFMA R5, R7.reuse, R5, R2 ;  /* 0x0000000507057223 */ /* 0x042fe20000000002 */
[----:B------:R-:W-:-:S07]  /*11b0*/  FFMA R7, R7, UR9, R4 ;  /* 0x0000000907077c23 */ /* 0x000fce0008000004 */
.L_x_8:
[----:B------:R-:W0:Y:S01]  /*11c0*/  LDCU.64 UR8, c[0x0][0x3a8] ;  /* 0x00007500ff0877ac */ /* 0x000e220008000a00 */
[----:B------:R-:W-:Y:S01]  /*11d0*/  IMAD.MOV.U32 R34, RZ, RZ, -0x9bdc3f ;  /* 0xff6423c1ff227424 */ /* 0x000fe200078e00ff */
[----:B------:R-:W-:Y:S01]  /*11e0*/  MOV R35, 0x3f7c45c0 ;  /* 0x3f7c45c000237802 */ /* 0x000fe20000000f00 */
[----:B------:R-:W1:Y:S01]  /*11f0*/  LDC R4, c[0x0][0x38c] ;  /* 0x0000e300ff047b82 */ /* 0x000e620000000800 */
[----:B------:R-:W-:Y:S01]  /*1200*/  IMAD.MOV.U32 R10, RZ, RZ, 0x0 ;  /* 0x00000000ff0a7424 */ /* 0x000fe200078e00ff */
[----:B------:R-:W-:Y:S01]  /*1210*/  ISETP.NE.AND P0, PT, R0, 0x7ff00000, PT ;  /* 0x7ff000000000780c */ /* 0x000fe20003f05270 */
[----:B------:R-:W-:Y:S01]  /*1220*/  IMAD.MOV.U32 R11, RZ, RZ, 0x7ff00000 ;  /* 0x7ff00000ff0b7424 */ /* 0x000fe200078e00ff */
[C---:B------:R-:W-:Y:S01]  /*1230*/  DSETP.NEU.AND P3, PT, |R12|.reuse, +INF , PT ;  /* 0x7ff000000c00742a */ /* 0x040fe20003f6d200 */
[----:B------:R-:W-:Y:S01]  /*1240*/  IMAD.MOV.U32 R44, RZ, RZ, 0x1 ;  /* 0x00000001ff2c7424 */ /* 0x000fe200078e00ff */
[----:B------:R-:W-:Y:S01]  /*1250*/  DADD R12, R12, 2 ;  /* 0x400000000c0c7429 */ /* 0x000fe20000000000 */
[----:B------:R-:W2:Y:S01]  /*1260*/  LDCU.64 UR16, c[0x0][0x358] ;  /* 0x00006b00ff1077ac */ /* 0x000ea20008000a00 */
[----:B------:R-:W3:Y:S01]  /*1270*/  LDCU UR18, c[0x0][0x388] ;  /* 0x00007100ff1277ac */ /* 0x000ee20008000800 */
[----:B0-----:R-:W-:Y:S01]  /*1280*/  DMUL R34, R34, UR8 ;  /* 0x0000000822227c28 */ /* 0x001fe20008000000 */
[----:B------:R-:W0:Y:S01]  /*1290*/  LDCU UR19, c[0x0][0x380] ;  /* 0x00007000ff1377ac */ /* 0x000e220008000800 */
[----:B------:R-:W4:Y:S06]  /*12a0*/  LDCU UR20, c[0x0][0x384] ;  /* 0x00007080ff1477ac */ /* 0x000f2c0008000800 */
[----:B------:R-:W-:Y:S01]  /*12b0*/  DMUL R2, R34, 1.80143985094819840000e+16 ;  /* 0x4350000022027828 */ /* 0x000fe20000000000 */
[----:B------:R-:W-:Y:S01]  /*12c0*/  UMOV UR7, URZ ;  /* 0x000000ff00077c82 */ /* 0x000fe20008000000 */
[----:B------:R-:W-:-:S08]  /*12d0*/  ISETP.GE.AND P1, PT, R35, 0x100000, PT ;  /* 0x001000002300780c */ /* 0x000fd00003f26270 */
[CC--:B------:R-:W-:Y:S02]  /*12e0*/  FSEL R9, R3.reuse, R35.reuse, !P1 ;  /* 0x0000002303097208 */ /* 0x0c0fe40004800000 */
[CC--:B------:R-:W-:Y:S02]  /*12f0*/  FSEL R8, R2.reuse, R34.reuse, !P1 ;  /* 0x0000002202087208 */ /* 0x0c0fe40004800000 */
[----:B------:R-:W-:Y:S02]  /*1300*/  SEL R3, R3, R35, !P1 ;  /* 0x0000002303037207 */ /* 0x000fe40004800000 */
[----:B------:R-:W-:Y:S02]  /*1310*/  SEL R34, R2, R34, !P1 ;  /* 0x0000002202227207 */ /* 0x000fe40004800000 */
[----:B------:R-:W-:Y:S01]  /*1320*/  SHF.R.U32.HI R0, RZ, 0x14, R3 ;  /* 0x00000014ff007819 */ /* 0x000fe20000011603 */
[----:B------:R-:W-:Y:S01]  /*1330*/  DFMA R10, R8, R10, +INF ;  /* 0x7ff00000080a742b */ /* 0x000fe2000000000a */
[----:B------:R-:W-:-:S02]  /*1340*/  LOP3.LUT P2, RZ, R9, 0x7fffffff, RZ, 0xc0, !PT ;  /* 0x7fffffff09ff7812 */ /* 0x000fc4000784c0ff */
[----:B------:R-:W-:Y:S01]  /*1350*/  LEA.HI R8, R3, 0xfffffbcb, RZ, 0xc ;  /* 0xfffffbcb03087811 */ /* 0x000fe200078f60ff */
[----:B------:R-:W-:Y:S01]  /*1360*/  @P1 VIADD R8, R0, 0xfffffc01 ;  /* 0xfffffc0100081836 */ /* 0x000fe20000000000 */
[----:B-1----:R-:W-:-:S04]  /*1370*/  FSETP.NEU.AND P1, PT, R4, RZ, PT ;  /* 0x000000ff0400720b */ /* 0x002fc80003f2d000 */
[----:B------:R-:W-:Y:S02]  /*1380*/  FSEL R32, R18, RZ, P1 ;  /* 0x000000ff12207208 */ /* 0x000fe40000800000 */
[----:B------:R-:W-:Y:S02]  /*1390*/  FSEL R18, R19, RZ, P1 ;  /* 0x000000ff13127208 */ /* 0x000fe40000800000 */
[----:B------:R-:W-:Y:S02]  /*13a0*/  FSEL R9, R10, RZ, P2 ;  /* 0x000000ff0a097208 */ /* 0x000fe40001000000 */
[----:B------:R-:W-:Y:S02]  /*13b0*/  FSEL R10, R11, -QNAN , P2 ;  /* 0xfff000000b0a7808 */ /* 0x000fe40001000000 */
[----:B------:R-:W-:Y:S02]  /*13c0*/  LOP3.LUT R11, R3, 0xfffff, RZ, 0xc0, !PT ;  /* 0x000fffff030b7812 */ /* 0x000fe400078ec0ff */
[----:B------:R-:W-:-:S02]  /*13d0*/  FSETP.NAN.AND P2, PT, R4, R4, PT ;  /* 0x000000040400720b */ /* 0x000fc40003f48000 */
[----:B------:R-:W-:Y:S02]  /*13e0*/  FSEL R15, R32, RZ, P3 ;  /* 0x000000ff200f7208 */ /* 0x000fe40001800000 */
[----:B------:R-:W-:Y:S02]  /*13f0*/  FSEL R17, R18, +QNAN , P3 ;  /* 0x7ff0000012117808 */ /* 0x000fe40001800000 */
[----:B------:R-:W-:Y:S02]  /*1400*/  LOP3.LUT R11, R11, 0x3ff00000, RZ, 0xfc, !PT ;  /* 0x3ff000000b0b7812 */ /* 0x000fe400078efcff */
[----:B------:R-:W-:Y:S02]  /*1410*/  FSETP.NEU.AND P1, PT, R4, 1, PT ;  /* 0x3f8000000400780b */ /* 0x000fe40003f2d000 */
[----:B------:R-:W-:Y:S01]  /*1420*/  @!P0 FSEL R32, R12, R15, P2 ;  /* 0x0000000f0c208208 */ /* 0x000fe20001000000 */
[----:B------:R-:W-:Y:S01]  /*1430*/  VIADD R12, R3, 0xffffffff ;  /* 0xffffffff030c7836 */ /* 0x000fe20000000000 */
[----:B------:R-:W-:Y:S01]  /*1440*/  @!P0 FSEL R18, R13, R17, P2 ;  /* 0x000000110d128208 */ /* 0x000fe20001000000 */
[----:B------:R-:W-:Y:S01]  /*1450*/  VIADD R13, R11, 0xfff00000 ;  /* 0xfff000000b0d7836 */ /* 0x000fe20000000000 */
[----:B------:R-:W-:-:S02]  /*1460*/  FSEL R32, R32, RZ, P1 ;  /* 0x000000ff20207208 */ /* 0x000fc40000800000 */
[----:B0-234-:R-:W-:-:S07]  /*1470*/  FSEL R33, R18, 1.875, P1 ;  /* 0x3ff0000012217808 */ /* 0x01dfce0000800000 */
.L_x_53:
[----:B------:R-:W-:Y:S01]  /*1480*/  FADD R0, R5, -UR19 ;  /* 0x8000001305007e21 */ /* 0x000fe20008000000 */
[----:B------:R-:W-:Y:S01]  /*1490*/  MOV R4, 0x1520 ;  /* 0x0000152000047802 */ /* 0x000fe20000000f00 */
[----:B------:R-:W-:Y:S01]  /*14a0*/  UMOV UR8, UR4 ;  /* 0x0000000400087c82 */ /* 0x000fe20008000000 */
[----:B------:R-:W-:Y:S01]  /*14b0*/  UMOV UR9, UR5 ;  /* 0x0000000500097c82 */ /* 0x000fe20008000000 */
[----:B------:R-:W0:Y:S01]  /*14c0*/  F2F.F64.F32 R30, R0 ;  /* 0x00000000001e7310 */ /* 0x000e220000201800 */
[----:B------:R-:W-:Y:S01]  /*14d0*/  UMOV UR10, UR6 ;  /* 0x00000006000a7c82 */ /* 0x000fe20008000000 */
[----:B0-----:R-:W-:-:S10]  /*14e0*/  DADD R2, -RZ, |R30| ;  /* 0x00000000ff027229 */ /* 0x001fd4000000051e */
[----:B------:R-:W-:Y:S02]  /*14f0*/  IMAD.MOV.U32 R15, RZ, RZ, R2 ;  /* 0x000000ffff0f7224 */ /* 0x000fe400078e0002 */
[----:B------:R-:W-:-:S07]  /*1500*/  IMAD.MOV.U32 R14, RZ, RZ, R3 ;  /* 0x000000ffff0e7224 */ /* 0x000fce00078e0003 */
[----:B------:R-:W-:Y:S05]  /*1510*/  CALL.REL.NOINC `($_Z4test8sphere_t7light_tPf$__internal_accurate_pow) ;  /* 0x0000003c00587944 */ /* 0x000fea0003c00000 */
[----:B------:R-:W-:Y:S01]  /*1520*/  DADD R14, R30, 2 ;  /* 0x400000001e0e7429 */ /* 0x000fe20000000000 */
[----:B------:R-:W-:Y:S01]  /*1530*/  FADD R2, R6, -UR20 ;  /* 0x8000001406027e21 */ /* 0x000fe20008000000 */
[----:B------:R-:W-:-:S03]  /*1540*/  FSETP.NEU.AND P0, PT, R0, RZ, PT ;  /* 0x000000ff0000720b */ /* 0x000fc60003f0d000 */
[----:B------:R-:W0:Y:S01]  /*1550*/  F2F.F64.F32 R28, R2 ;  /* 0x00000002001c7310 */ /* 0x000e220000201800 */
[----:B------:R-:W-:Y:S02]  /*1560*/  FSEL R26, R37, RZ, P0 ;  /* 0x000000ff251a7208 */ /* 0x000fe40000000000 */
[----:B------:R-:W-:Y:S02]  /*1570*/  FSEL R27, R36, RZ, P0 ;  /* 0x000000ff241b7208 */ /* 0x000fe40000000000 */
[----:B------:R-:W-:Y:S01]  /*1580*/  R2UR UR13, R15 ;  /* 0x000000000f0d72ca */ /* 0x000fe200000e0000 */
[----:B------:R-:W-:Y:S01]  /*1590*/  IMAD.MOV.U32 R18, RZ, RZ, R26 ;  /* 0x000000ffff127224 */ /* 0x000fe200078e001a */
[----:B------:R-:W-:Y:S01]  /*15a0*/  R2UR UR12, R14 ;  /* 0x000000000e0c72ca */ /* 0x000fe200000e0000 */
[----:B------:R-:W-:Y:S01]  /*15b0*/  IMAD.MOV.U32 R19, RZ, RZ, R27 ;  /* 0x000000ffff137224 */ /* 0x000fe200078e001b */
[----:B0-----:R-:W-:-:S09]  /*15c0*/  DADD R20, -RZ, |R28| ;  /* 0x00000000ff147229 */ /* 0x001fd2000000051c */
[----:B------:R-:W-:-:S04]  /*15d0*/  ULOP3.LUT UR11, UR13, 0x7ff00000, URZ, 0xc0, !UPT ;  /* 0x7ff000000d0b7892 */ /* 0x000fc8000f8ec0ff */
[----:B------:R-:W-:-:S09]  /*15e0*/  UISETP.NE.AND UP0, UPT, UR11, 0x7ff00000, UPT ;  /* 0x7ff000000b00788c */ /* 0x000fd2000bf05270 */
[----:B------:R-:W-:Y:S05]  /*15f0*/  BRA.U UP0, `(.L_x_14) ;  /* 0x0000000100207547 */ /* 0x000fea000b800000 */
[----:B------:R-:W-:-:S13]  /*1600*/  FSETP.NAN.AND P0, PT, R0, R0, PT ;  /* 0x000000000000720b */ /* 0x000fda0003f08000 */
[----:B------:R-:W-:Y:S01]  /*1610*/  @P0 DADD R18, R30, 2 ;  /* 0x400000001e120429 */ /* 0x000fe20000000000 */
[----:B------:R-:W-:Y:S10]  /*1620*/  @P0 BRA `(.L_x_14) ;  /* 0x0000000000140947 */ /* 0x000ff40003800000 */
[----:B------:R-:W-:Y:S01]  /*1630*/  DSETP.NEU.AND P0, PT, |R30|, +INF , PT ;  /* 0x7ff000001e00742a */ /* 0x000fe20003f0d200 */
[----:B------:R-:W-:Y:S02]  /*1640*/  IMAD.MOV.U32 R18, RZ, RZ, R26 ;  /* 0x000000ffff127224 */ /* 0x000fe400078e001a */
[----:B------:R-:W-:-:S11]  /*1650*/  IMAD.MOV.U32 R19, RZ, RZ, R27 ;  /* 0x000000ffff137224 */ /* 0x000fd600078e001b */
[----:B------:R-:W-:Y:S02]  /*1660*/  @!P0 IMAD.MOV.U32 R18, RZ, RZ, 0x0 ;  /* 0x00000000ff128424 */ /* 0x000fe400078e00ff */
[----:B------:R-:W-:-:S07]  /*1670*/  @!P0 IMAD.MOV.U32 R19, RZ, RZ, 0x7ff00000 ;  /* 0x7ff00000ff138424 */ /* 0x000fce00078e00ff */
.L_x_14:
[----:B------:R-:W-:Y:S01]  /*1680*/  IMAD.MOV.U32 R15, RZ, RZ, R20 ;  /* 0x000000ffff0f7224 */ /* 0x000fe200078e0014 */
[----:B------:R-:W-:Y:S01]  /*1690*/  MOV R4, 0x16c0 ;  /* 0x000016c000047802 */ /* 0x000fe20000000f00 */
[----:B------:R-:W-:-:S07]  /*16a0*/  IMAD.MOV.U32 R14, RZ, RZ, R21 ;  /* 0x000000ffff0e7224 */ /* 0x000fce00078e0015 */
[----:B------:R-:W-:Y:S05]  /*16b0*/  CALL.REL.NOINC `($_Z4test8sphere_t7light_tPf$__internal_accurate_pow) ;  /* 0x0000003800f07944 */ /* 0x000fea0003c00000 */
[----:B------:R-:W-:Y:S01]  /*16c0*/  DADD R14, R28, 2 ;  /* 0x400000001c0e7429 */ /* 0x000fe20000000000 */
[----:B------:R-:W-:Y:S01]  /*16d0*/  FADD R3, R7, -UR18 ;  /* 0x8000001207037e21 */ /* 0x000fe20008000000 */
[----:B------:R-:W-:Y:S02]  /*16e0*/  FSETP.NEU.AND P0, PT, R2, RZ, PT ;  /* 0x000000ff0200720b */ /* 0x000fe40003f0d000 */
[----:B------:R-:W-:Y:S01]  /*16f0*/  FSETP.NEU.AND P2, PT, R0, 1, PT ;  /* 0x3f8000000000780b */ /* 0x000fe20003f4d000 */
[----:B------:R-:W0:Y:S01]  /*1700*/  F2F.F64.F32 R24, R3 ;  /* 0x0000000300187310 */ /* 0x000e220000201800 */
[----:B------:R-:W-:Y:S02]  /*1710*/  FSEL R23, R36, RZ, P0 ;  /* 0x000000ff24177208 */ /* 0x000fe40000000000 */
[----:B------:R-:W-:Y:S02]  /*1720*/  FSEL R22, R37, RZ, P0 ;  /* 0x000000ff25167208 */ /* 0x000fe40000000000 */
[----:B------:R-:W-:Y:S01]  /*1730*/  R2UR UR13, R15 ;  /* 0x000000000f0d72ca */ /* 0x000fe200000e0000 */
[----:B------:R-:W-:Y:S01]  /*1740*/  IMAD.MOV.U32 R15, RZ, RZ, R23 ;  /* 0x000000ffff0f7224 */ /* 0x000fe200078e0017 */
[----:B------:R-:W-:-:S02]  /*1750*/  R2UR UR12, R14 ;  /* 0x000000000e0c72ca */ /* 0x000fc400000e0000 */
[----:B------:R-:W-:Y:S02]  /*1760*/  FSETP.NEU.AND P1, PT, R2, 1, PT ;  /* 0x3f8000000200780b */ /* 0x000fe40003f2d000 */
[----:B------:R-:W-:Y:S02]  /*1770*/  FSEL R18, R18, RZ, P2 ;  /* 0x000000ff12127208 */ /* 0x000fe40001000000 */
[----:B------:R-:W-:Y:S01]  /*1780*/  FSEL R19, R19, 1.875, P2 ;  /* 0x3ff0000013137808 */ /* 0x000fe20001000000 */
[----:B0-----:R-:W-:Y:S01]  /*1790*/  DADD R20, -RZ, |R24| ;  /* 0x00000000ff147229 */ /* 0x001fe20000000518 */
[----:B------:R-:W-:-:S03]  /*17a0*/  MOV R14, R22 ;  /* 0x00000016000e7202 */ /* 0x000fc60000000f00 */
        /* <DEDUP_REMOVED lines=11> */
.L_x_15:
[----:B------:R-:W-:Y:S02]  /*1860*/  FSEL R14, R14, RZ, P1 ;  /* 0x000000ff0e0e7208 */ /* 0x000fe40000800000 */
[----:B------:R-:W-:Y:S02]  /*1870*/  FSEL R15, R15, 1.875, P1 ;  /* 0x3ff000000f0f7808 */ /* 0x000fe40000800000 */
[----:B------:R-:W-:-:S04]  /*1880*/  MOV R4, 0x18d0 ;  /* 0x000018d000047802 */ /* 0x000fc80000000f00 */
[----:B------:R-:W-:Y:S01]  /*1890*/  DADD R18, R18, R14 ;  /* 0x0000000012127229 */ /* 0x000fe2000000000e */
[----:B------:R-:W-:Y:S02]  /*18a0*/  IMAD.MOV.U32 R15, RZ, RZ, R20 ;  /* 0x000000ffff0f7224 */ /* 0x000fe400078e0014 */
[----:B------:R-:W-:-:S08]  /*18b0*/  IMAD.MOV.U32 R14, RZ, RZ, R21 ;  /* 0x000000ffff0e7224 */ /* 0x000fd000078e0015 */
[----:B------:R-:W-:Y:S05]  /*18c0*/  CALL.REL.NOINC `($_Z4test8sphere_t7light_tPf$__internal_accurate_pow) ;  /* 0x00000038006c7944 */ /* 0x000fea0003c00000 */
[----:B------:R-:W0:Y:S01]  /*18d0*/  LDC R14, c[0x0][0x38c] ;  /* 0x0000e300ff0e7b82 */ /* 0x000e220000000800 */
[----:B------:R-:W-:Y:S01]  /*18e0*/  DADD R20, R24, 2 ;  /* 0x4000000018147429 */ /* 0x000fe20000000000 */
[C---:B------:R-:W-:Y:S02]  /*18f0*/  FSETP.NEU.AND P0, PT, R3.reuse, RZ, PT ;  /* 0x000000ff0300720b */ /* 0x040fe40003f0d000 */
[----:B------:R-:W-:-:S07]  /*1900*/  FSETP.NEU.AND P3, PT, R3, 1, PT ;  /* 0x3f8000000300780b */ /* 0x000fce0003f6d000 */
[----:B------:R-:W-:Y:S02]  /*1910*/  R2UR UR15, R21 ;  /* 0x00000000150f72ca */ /* 0x000fe400000e0000 */
[----:B------:R-:W-:Y:S02]  /*1920*/  R2UR UR14, R20 ;  /* 0x00000000140e72ca */ /* 0x000fe400000e0000 */
[----:B------:R-:W-:Y:S02]  /*1930*/  FSEL R20, R37, RZ, P0 ;  /* 0x000000ff25147208 */ /* 0x000fe40000000000 */
[----:B------:R-:W-:-:S03]  /*1940*/  FSEL R21, R36, RZ, P0 ;  /* 0x000000ff24157208 */ /* 0x000fc60000000000 */
[----:B------:R-:W-:Y:S02]  /*1950*/  IMAD.MOV.U32 R36, RZ, RZ, R20 ;  /* 0x000000ffff247224 */ /* 0x000fe400078e0014 */
[----:B------:R-:W-:Y:S02]  /*1960*/  IMAD.MOV.U32 R37, RZ, RZ, R21 ;  /* 0x000000ffff257224 */ /* 0x000fe400078e0015 */
[----:B0-----:R-:W-:Y:S01]  /*1970*/  FMUL R14, R14, R14 ;  /* 0x0000000e0e0e7220 */ /* 0x001fe20000400000 */
[----:B------:R-:W-:-:S04]  /*1980*/  ULOP3.LUT UR13, UR15, 0x7ff00000, URZ, 0xc0, !UPT ;  /* 0x7ff000000f0d7892 */ /* 0x000fc8000f8ec0ff */
[----:B------:R-:W-:Y:S01]  /*1990*/  UISETP.NE.AND UP0, UPT, UR13, 0x7ff00000, UPT ;  /* 0x7ff000000d00788c */ /* 0x000fe2000bf05270 */
[----:B------:R-:W0:Y:S08]  /*19a0*/  F2F.F64.F32 R14, R14 ;  /* 0x0000000e000e7310 */ /* 0x000e300000201800 */
        /* <DEDUP_REMOVED lines=9> */
.L_x_16:
[----:B------:R-:W-:Y:S01]  /*1a40*/  FSEL R36, R36, RZ, P3 ;  /* 0x000000ff24247208 */ /* 0x000fe20001800000 */
[----:B------:R-:W-:Y:S01]  /*1a50*/  UMOV UR14, 0xeb1c432d ;  /* 0xeb1c432d000e7882 */ /* 0x000fe20000000000 */
[----:B------:R-:W-:Y:S01]  /*1a60*/  FSEL R37, R37, 1.875, P3 ;  /* 0x3ff0000025257808 */ /* 0x000fe20001800000 */
[----:B------:R-:W-:Y:S01]  /*1a70*/  UMOV UR15, 0x3f1a36e2 ;  /* 0x3f1a36e2000f7882 */ /* 0x000fe20000000000 */
[----:B------:R-:W-:-:S04]  /*1a80*/  LOP3.LUT P0, RZ, R16, 0xff, RZ, 0xc0, !PT ;  /* 0x000000ff10ff7812 */ /* 0x000fc8000780c0ff */
[----:B------:R-:W-:-:S08]  /*1a90*/  DADD R18, R18, R36 ;  /* 0x0000000012127229 */ /* 0x000fd00000000024 */
[----:B0-----:R-:W-:-:S08]  /*1aa0*/  DADD R14, -R18, R14 ;  /* 0x00000000120e7229 */ /* 0x001fd0000000010e */
[----:B------:R-:W-:-:S14]  /*1ab0*/  DSETP.GTU.OR P0, PT, |R14|, UR14, !P0 ;  /* 0x0000000e0e007e2a */ /* 0x000fdc000c70c600 */
[----:B------:R-:W-:Y:S05]  /*1ac0*/  @P0 BRA `(.L_x_17) ;  /* 0x0000002400540947 */ /* 0x000fea0003800000 */
[----:B------:R-:W-:Y:S01]  /*1ad0*/  UISETP.NE.AND UP1, UPT, UR11, 0x7ff00000, UPT ;  /* 0x7ff000000b00788c */ /* 0x000fe2000bf25270 */
[----:B------:R-:W-:Y:S01]  /*1ae0*/  IMAD.MOV.U32 R16, RZ, RZ, R22 ;  /* 0x000000ffff107224 */ /* 0x000fe200078e0016 */
[----:B------:R-:W-:Y:S01]  /*1af0*/  MOV R15, R27 ;  /* 0x0000001b000f7202 */ /* 0x000fe20000000f00 */
[----:B------:R-:W-:Y:S01]  /*1b00*/  IMAD.MOV.U32 R17, RZ, RZ, R23 ;  /* 0x000000ffff117224 */ /* 0x000fe200078e0017 */
[----:B------:R-:W-:Y:S01]  /*1b10*/  UISETP.NE.AND UP2, UPT, UR12, 0x7ff00000, UPT ;  /* 0x7ff000000c00788c */ /* 0x000fe2000bf45270 */
[----:B------:R-:W-:-:S04]  /*1b20*/  IMAD.MOV.U32 R14, RZ, RZ, R26 ;  /* 0x000000ffff0e7224 */ /* 0x000fc800078e001a */
[----:B------:R-:W-:Y:S06]  /*1b30*/  BRA.U UP1, `(.L_x_18) ;  /* 0x0000000101207547 */ /* 0x000fec000b800000 */
        /* <DEDUP_REMOVED lines=8> */
.L_x_18:
        /* <DEDUP_REMOVED lines=9> */
.L_x_19:
[----:B------:R-:W-:Y:S02]  /*1c50*/  FSEL R18, R16, RZ, P1 ;  /* 0x000000ff10127208 */ /* 0x000fe40000800000 */
[----:B------:R-:W-:Y:S02]  /*1c60*/  FSEL R19, R17, 1.875, P1 ;  /* 0x3ff0000011137808 */ /* 0x000fe40000800000 */
[----:B------:R-:W-:Y:S01]  /*1c70*/  FSEL R16, R14, RZ, P2 ;  /* 0x000000ff0e107208 */ /* 0x000fe20001000000 */
[----:B------:R-:W-:Y:S01]  /*1c80*/  IMAD.MOV.U32 R14, RZ, RZ, R20 ;  /* 0x000000ffff0e7224 */ /* 0x000fe200078e0014 */
[----:B------:R-:W-:Y:S01]  /*1c90*/  FSEL R17, R15, 1.875, P2 ;  /* 0x3ff000000f117808 */ /* 0x000fe20001000000 */
[----:B------:R-:W-:Y:S01]  /*1ca0*/  IMAD.MOV.U32 R15, RZ, RZ, R21 ;  /* 0x000000ffff0f7224 */ /* 0x000fe200078e0015 */
        /* <DEDUP_REMOVED lines=9> */
.L_x_20:
[----:B------:R-:W-:Y:S01]  /*1d40*/  DADD R16, R16, R18 ;  /* 0x0000000010107229 */ /* 0x000fe20000000012 */
[----:B------:R-:W-:Y:S01]  /*1d50*/  FSEL R36, R14, RZ, P3 ;  /* 0x000000ff0e247208 */ /* 0x000fe20001800000 */
[----:B------:R-:W-:Y:S01]  /*1d60*/  IMAD.MOV.U32 R40, RZ, RZ, 0x0 ;  /* 0x00000000ff287424 */ /* 0x000fe200078e00ff */
[----:B------:R-:W-:Y:S02]  /*1d70*/  FSEL R37, R15, 1.875, P3 ;  /* 0x3ff000000f257808 */ /* 0x000fe40001800000 */
[----:B------:R-:W-:-:S04]  /*1d80*/  MOV R41, 0x3fd80000 ;  /* 0x3fd8000000297802 */ /* 0x000fc80000000f00 */
[----:B------:R-:W-:-:S06]  /*1d90*/  DADD R36, R16, R36 ;  /* 0x0000000010247229 */ /* 0x000fcc0000000024 */
[----:B------:R-:W0:Y:S04]  /*1da0*/  MUFU.RSQ64H R19, R37 ;  /* 0x0000002500137308 */ /* 0x000e280000001c00 */
[----:B------:R-:W-:-:S05]  /*1db0*/  VIADD R18, R37, 0xfcb00000 ;  /* 0xfcb0000025127836 */ /* 0x000fca0000000000 */
[----:B------:R-:W-:Y:S01]  /*1dc0*/  ISETP.GE.U32.AND P0, PT, R18, 0x7ca00000, PT ;  /* 0x7ca000001200780c */ /* 0x000fe20003f06070 */
[----:B0-----:R-:W-:-:S08]  /*1dd0*/  DMUL R14, R18, R18 ;  /* 0x00000012120e7228 */ /* 0x001fd00000000000 */
[----:B------:R-:W-:-:S08]  /*1de0*/  DFMA R14, R36, -R14, 1 ;  /* 0x3ff00000240e742b */ /* 0x000fd0000000080e */
[----:B------:R-:W-:Y:S02]  /*1df0*/  DFMA R40, R14, R40, 0.5 ;  /* 0x3fe000000e28742b */ /* 0x000fe40000000028 */
[----:B------:R-:W-:-:S08]  /*1e00*/  DMUL R14, R18, R14 ;  /* 0x0000000e120e7228 */ /* 0x000fd00000000000 */
[----:B------:R-:W-:-:S08]  /*1e10*/  DFMA R40, R40, R14, R18 ;  /* 0x0000000e2828722b */ /* 0x000fd00000000012 */
[----:B------:R-:W-:Y:S02]  /*1e20*/  DMUL R16, R36, R40 ;  /* 0x0000002824107228 */ /* 0x000fe40000000000 */
[----:B------:R-:W-:Y:S02]  /*1e30*/  VIADD R15, R41, 0xfff00000 ;  /* 0xfff00000290f7836 */ /* 0x000fe40000000000 */
[----:B------:R-:W-:-:S04]  /*1e40*/  IMAD.MOV.U32 R14, RZ, RZ, R40 ;  /* 0x000000ffff0e7224 */ /* 0x000fc800078e0028 */
[----:B------:R-:W-:-:S08]  /*1e50*/  DFMA R38, R16, -R16, R36 ;  /* 0x800000101026722b */ /* 0x000fd00000000024 */
[----:B------:R-:W-:Y:S01]  /*1e60*/  DFMA R42, R38, R14, R16 ;  /* 0x0000000e262a722b */ /* 0x000fe20000000010 */
[----:B------:R-:W-:Y:S10]  /*1e70*/  @!P0 BRA `(.L_x_21) ;  /* 0x00000000001c8947 */ /* 0x000ff40003800000 */
[----:B------:R-:W-:Y:S01]  /*1e80*/  IMAD.MOV.U32 R4, RZ, RZ, R38 ;  /* 0x000000ffff047224 */ /* 0x000fe200078e0026 */
[----:B------:R-:W-:Y:S01]  /*1e90*/  MOV R38, 0x1ed0 ;  /* 0x00001ed000267802 */ /* 0x000fe20000000f00 */
[----:B------:R-:W-:Y:S02]  /*1ea0*/  IMAD.MOV.U32 R14, RZ, RZ, R40 ;  /* 0x000000ffff0e7224 */ /* 0x000fe400078e0028 */
[----:B------:R-:W-:-:S07]  /*1eb0*/  IMAD.MOV.U32 R19, RZ, RZ, R39 ;  /* 0x000000ffff137224 */ /* 0x000fce00078e0027 */
[----:B------:R-:W-:Y:S05]  /*1ec0*/  CALL.REL.NOINC `($__internal_1_$__cuda_sm20_dsqrt_rn_f64_mediumpath_v1) ;  /* 0x00000024009c7944 */ /* 0x000fea0003c00000 */
[----:B------:R-:W-:Y:S02]  /*1ed0*/  IMAD.MOV.U32 R42, RZ, RZ, R14 ;  /* 0x000000ffff2a7224 */ /* 0x000fe400078e000e */
[----:B------:R-:W-:-:S07]  /*1ee0*/  IMAD.MOV.U32 R43, RZ, RZ, R15 ;  /* 0x000000ffff2b7224 */ /* 0x000fce00078e000f */
.L_x_21:
[----:B------:R-:W0:Y:S08]  /*1ef0*/  F2F.F32.F64 R16, R42 ;  /* 0x0000002a00107310 */ /* 0x000e300000301000 */
[----:B0-----:R-:W0:Y:S08]  /*1f00*/  MUFU.RCP R15, R16 ;  /* 0x00000010000f7308 */ /* 0x001e300000001000 */
        /* <DEDUP_REMOVED lines=11> */
[----:B------:R-:W-:-:S07]  /*1fc0*/  IMAD.MOV.U32 R41, RZ, RZ, R4 ;  /* 0x000000ffff297224 */ /* 0x000fce00078e0004 */
.L_x_22:
        /* <DEDUP_REMOVED lines=13> */
.L_x_23:
        /* <DEDUP_REMOVED lines=13> */
.L_x_24:
[----:B------:R-:W-:-:S13]  /*2170*/  LOP3.LUT P0, RZ, R44, 0xff, RZ, 0xc0, !PT ;  /* 0x000000ff2cff7812 */ /* 0x000fda000780c0ff */
[----:B------:R-:W-:Y:S05]  /*2180*/  @!P0 BRA `(.L_x_25) ;  /* 0x00000008003c8947 */ /* 0x000fea0003800000 */
[----:B------:R-:W-:Y:S01]  /*2190*/  ISETP.GT.U32.AND P0, PT, R12, 0x7feffffe, PT ;  /* 0x7feffffe0c00780c */ /* 0x000fe20003f04070 */
[----:B------:R-:W-:Y:S01]  /*21a0*/  UMOV UR24, 0xbaaafad3 ;  /* 0xbaaafad300187882 */ /* 0x000fe20000000000 */
[----:B------:R-:W-:Y:S01]  /*21b0*/  UMOV UR25, 0x3c695355 ;  /* 0x3c69535500197882 */ /* 0x000fe20000000000 */
[----:B------:R-:W-:Y:S01]  /*21c0*/  MOV R16, R9 ;  /* 0x0000000900107202 */ /* 0x000fe20000000f00 */
[----:B------:R-:W-:-:S09]  /*21d0*/  IMAD.MOV.U32 R17, RZ, RZ, R10 ;  /* 0x000000ffff117224 */ /* 0x000fd200078e000a */
[----:B------:R-:W-:Y:S05]  /*21e0*/  @P0 BRA `(.L_x_26) ;  /* 0x0000000000f00947 */ /* 0x000fea0003800000 */
[----:B------:R-:W-:Y:S01]  /*21f0*/  ISETP.GT.U32.AND P0, PT, R11, 0x3ff6a09e, PT ;  /* 0x3ff6a09e0b00780c */ /* 0x000fe20003f04070 */
[----:B------:R-:W-:Y:S01]  /*2200*/  IMAD.MOV.U32 R48, RZ, RZ, RZ ;  /* 0x000000ffff307224 */ /* 0x000fe200078e00ff */
[----:B------:R-:W-:Y:S01]  /*2210*/  UMOV UR14, 0x3ae80f1e ;  /* 0x3ae80f1e000e7882 */ /* 0x000fe20000000000 */
[----:B------:R-:W-:Y:S01]  /*2220*/  UMOV UR15, 0x3eb1380b ;  /* 0x3eb1380b000f7882 */ /* 0x000fe20000000000 */
[----:B------:R-:W-:Y:S01]  /*2230*/  FSEL R35, R13, R11, P0 ;  /* 0x0000000b0d237208 */ /* 0x000fe20000000000 */
[----:B------:R-:W-:Y:S01]  /*2240*/  UMOV UR22, 0x80000000 ;  /* 0x8000000000167882 */ /* 0x000fe20000000000 */
[----:B------:R-:W-:-:S04]  /*2250*/  UMOV UR23, 0x43300000 ;  /* 0x4330000000177882 */ /* 0x000fc80000000000 */
[C---:B------:R-:W-:Y:S02]  /*2260*/  DADD R18, R34.reuse, 1 ;  /* 0x3ff0000022127429 */ /* 0x040fe40000000000 */
[----:B------:R-:W-:-:S04]  /*2270*/  DADD R16, R34, -1 ;  /* 0xbff0000022107429 */ /* 0x000fc80000000000 */
[----:B------:R-:W0:Y:S02]  /*2280*/  MUFU.RCP64H R49, R19 ;  /* 0x0000001300317308 */ /* 0x000e240000001800 */
[----:B0-----:R-:W-:-:S08]  /*2290*/  DFMA R14, -R18, R48, 1 ;  /* 0x3ff00000120e742b */ /* 0x001fd00000000130 */
[----:B------:R-:W-:-:S08]  /*22a0*/  DFMA R14, R14, R14, R14 ;  /* 0x0000000e0e0e722b */ /* 0x000fd0000000000e */
[----:B------:R-:W-:Y:S01]  /*22b0*/  DFMA R48, R48, R14, R48 ;  /* 0x0000000e3030722b */ /* 0x000fe20000000030 */
[----:B------:R-:W-:Y:S02]  /*22c0*/  IMAD.MOV.U32 R14, RZ, RZ, -0x748574fc ;  /* 0x8b7a8b04ff0e7424 */ /* 0x000fe400078e00ff */
[----:B------:R-:W-:-:S05]  /*22d0*/  IMAD.MOV.U32 R15, RZ, RZ, 0x3ed0ee25 ;  /* 0x3ed0ee25ff0f7424 */ /* 0x000fca00078e00ff */
[----:B------:R-:W-:-:S08]  /*22e0*/  DMUL R46, R16, R48 ;  /* 0x00000030102e7228 */ /* 0x000fd00000000000 */
[----:B------:R-:W-:-:S08]  /*22f0*/  DFMA R46, R16, R48, R46 ;  /* 0x00000030102e722b */ /* 0x000fd0000000002e */
[----:B------:R-:W-:Y:S02]  /*2300*/  DMUL R44, R46, R46 ;  /* 0x0000002e2e2c7228 */ /* 0x000fe40000000000 */
[----:B------:R-:W-:-:S06]  /*2310*/  DADD R36, R16, -R46 ;  /* 0x0000000010247229 */ /* 0x000fcc000000082e */
[----:B------:R-:W-:Y:S01]  /*2320*/  DFMA R14, R44, UR14, R14 ;  /* 0x0000000e2c0e7c2b */ /* 0x000fe2000800000e */
[----:B------:R-:W-:Y:S01]  /*2330*/  UMOV UR14, 0x9f02676f ;  /* 0x9f02676f000e7882 */ /* 0x000fe20000000000 */
[----:B------:R-:W-:Y:S01]  /*2340*/  UMOV UR15, 0x3ef3b266 ;  /* 0x3ef3b266000f7882 */ /* 0x000fe20000000000 */
[----:B------:R-:W-:-:S05]  /*2350*/  DADD R36, R36, R36 ;  /* 0x0000000024247229 */ /* 0x000fca0000000024 */
[----:B------:R-:W-:Y:S01]  /*2360*/  DFMA R38, R44, R14, UR14 ;  /* 0x0000000e2c267e2b */ /* 0x000fe2000800000e */
[----:B------:R-:W-:Y:S01]  /*2370*/  UMOV UR14, 0xa9ab0956 ;  /* 0xa9ab0956000e7882 */ /* 0x000fe20000000000 */
[----:B------:R-:W-:Y:S01]  /*2380*/  UMOV UR15, 0x3f1745cb ;  /* 0x3f1745cb000f7882 */ /* 0x000fe20000000000 */
[----:B------:R-:W-:Y:S01]  /*2390*/  VIADD R14, R8, 0x1 ;  /* 0x00000001080e7836 */ /* 0x000fe20000000000 */
[----:B------:R-:W-:Y:S01]  /*23a0*/  DFMA R36, R16, -R46, R36 ;  /* 0x8000002e1024722b */ /* 0x000fe20000000024 */
[----:B------:R-:W-:Y:S02]  /*23b0*/  @!P0 IMAD.MOV R14, RZ, RZ, R8 ;  /* 0x000000ffff0e8224 */ /* 0x000fe400078e0208 */
[----:B------:R-:W-:Y:S01]  /*23c0*/  IMAD.MOV.U32 R15, RZ, RZ, 0x43300000 ;  /* 0x43300000ff0f7424 */ /* 0x000fe200078e00ff */
[----:B------:R-:W-:Y:S01]  /*23d0*/  DFMA R38, R44, R38, UR14 ;  /* 0x0000000e2c267e2b */ /* 0x000fe20008000026 */
[----:B------:R-:W-:Y:S01]  /*23e0*/  UMOV UR14, 0x2d1b5154 ;  /* 0x2d1b5154000e7882 */ /* 0x000fe20000000000 */
[----:B------:R-:W-:Y:S01]  /*23f0*/  UMOV UR15, 0x3f3c71c7 ;  /* 0x3f3c71c7000f7882 */ /* 0x000fe20000000000 */
[----:B------:R-:W-:Y:S01]  /*2400*/  LOP3.LUT R14, R14, 0x80000000, RZ, 0x3c, !PT ;  /* 0x800000000e0e7812 */ /* 0x000fe200078e3cff */
[----:B------:R-:W-:-:S04]  /*2410*/  DMUL R36, R48, R36 ;  /* 0x0000002430247228 */ /* 0x000fc80000000000 */
[----:B------:R-:W-:Y:S01]  /*2420*/  DFMA R38, R44, R38, UR14 ;  /* 0x0000000e2c267e2b */ /* 0x000fe20008000026 */
[----:B------:R-:W-:Y:S01]  /*2430*/  UMOV UR14, 0x923be72d ;  /* 0x923be72d000e7882 */ /* 0x000fe20000000000 */
[----:B------:R-:W-:Y:S01]  /*2440*/  UMOV UR15, 0x3f624924 ;  /* 0x3f624924000f7882 */ /* 0x000fe20000000000 */
[----:B------:R-:W-:Y:S01]  /*2450*/  DADD R14, R14, -UR22 ;  /* 0x800000160e0e7e29 */ /* 0x000fe20008000000 */
[----:B------:R-:W-:Y:S01]  /*2460*/  UMOV UR22, 0xfefa39ef ;  /* 0xfefa39ef00167882 */ /* 0x000fe20000000000 */
[----:B------:R-:W-:-:S03]  /*2470*/  UMOV UR23, 0x3fe62e42 ;  /* 0x3fe62e4200177882 */ /* 0x000fc60000000000 */
[----:B------:R-:W-:Y:S01]  /*2480*/  DFMA R38, R44, R38, UR14 ;  /* 0x0000000e2c267e2b */ /* 0x000fe20008000026 */
[----:B------:R-:W-:Y:S01]  /*2490*/  UMOV UR14, 0x9999a3c4 ;  /* 0x9999a3c4000e7882 */ /* 0x000fe20000000000 */
[----:B------:R-:W-:Y:S01]  /*24a0*/  UMOV UR15, 0x3f899999 ;  /* 0x3f899999000f7882 */ /* 0x000fe20000000000 */
[----:B------:R-:W-:-:S05]  /*24b0*/  DFMA R16, R14, UR22, R46 ;  /* 0x000000160e107c2b */ /* 0x000fca000800002e */
[----:B------:R-:W-:Y:S01]  /*24c0*/  DFMA R38, R44, R38, UR14 ;  /* 0x0000000e2c267e2b */ /* 0x000fe20008000026 */
[----:B------:R-:W-:Y:S01]  /*24d0*/  UMOV UR14, 0x55555554 ;  /* 0x55555554000e7882 */ /* 0x000fe20000000000 */
[----:B------:R-:W-:-:S06]  /*24e0*/  UMOV UR15, 0x3fb55555 ;  /* 0x3fb55555000f7882 */ /* 0x000fcc0000000000 */
[----:B------:R-:W-:Y:S01]  /*24f0*/  DFMA R38, R44, R38, UR14 ;  /* 0x0000000e2c267e2b */ /* 0x000fe20008000026 */
[----:B------:R-:W-:Y:S01]  /*2500*/  UMOV UR14, 0xfefa39ef ;  /* 0xfefa39ef000e7882 */ /* 0x000fe20000000000 */
[----:B------:R-:W-:Y:S02]  /*2510*/  UMOV UR15, 0x3fe62e42 ;  /* 0x3fe62e42000f7882 */ /* 0x000fe40000000000 */
[----:B------:R-:W-:Y:S01]  /*2520*/  DFMA R18, R14, -UR14, R16 ;  /* 0x8000000e0e127c2b */ /* 0x000fe20008000010 */
[----:B------:R-:W-:Y:S01]  /*2530*/  UMOV UR14, 0x3b39803f ;  /* 0x3b39803f000e7882 */ /* 0x000fe20000000000 */
[----:B------:R-:W-:Y:S02]  /*2540*/  UMOV UR15, 0x3c7abc9e ;  /* 0x3c7abc9e000f7882 */ /* 0x000fe40000000000 */
[----:B------:R-:W-:-:S04]  /*2550*/  DMUL R38, R44, R38 ;  /* 0x000000262c267228 */ /* 0x000fc80000000000 */
[----:B------:R-:W-:-:S04]  /*2560*/  DADD R18, -R46, R18 ;  /* 0x000000002e127229 */ /* 0x000fc80000000112 */
[----:B------:R-:W-:-:S08]  /*2570*/  DFMA R36, R46, R38, R36 ;  /* 0x000000262e24722b */ /* 0x000fd00000000024 */
[----:B------:R-:W-:-:S08]  /*2580*/  DADD R18, R36, -R18 ;  /* 0x0000000024127229 */ /* 0x000fd00000000812 */
[----:B------:R-:W-:-:S08]  /*2590*/  DFMA R18, R14, UR14, R18 ;  /* 0x0000000e0e127c2b */ /* 0x000fd00008000012 */
[----:B------:R-:W-:-:S11]  /*25a0*/  DADD R16, R16, R18 ;  /* 0x0000000010107229 */ /* 0x000fd60000000012 */
.L_x_26:
[----:B------:R-:W-:Y:S01]  /*25b0*/  DMUL R18, R16, UR24 ;  /* 0x0000001810127c28 */ /* 0x000fe20008000000 */
[----:B------:R-:W-:Y:S01]  /*25c0*/  UMOV UR14, 0x1526e50e ;  /* 0x1526e50e000e7882 */ /* 0x000fe20000000000 */
[----:B------:R-:W-:Y:S01]  /*25d0*/  UMOV UR15, 0x3fdbcb7b ;  /* 0x3fdbcb7b000f7882 */ /* 0x000fe20000000000 */
[----:B------:R-:W-:-:S05]  /*25e0*/  IMAD.MOV.U32 R14, RZ, RZ, 0x1 ;  /* 0x00000001ff0e7424 */ /* 0x000fca00078e00ff */
[----:B------:R-:W-:Y:S01]  /*25f0*/  DFMA R18, R16, UR14, R18 ;  /* 0x0000000e10127c2b */ /* 0x000fe20008000012 */
[----:B------:R-:W-:Y:S01]  /*2600*/  UMOV UR14, 0xe2809338 ;  /* 0xe2809338000e7882 */ /* 0x000fe20000000000 */
[----:B------:R-:W-:-:S04]  /*2610*/  UMOV UR15, 0x3f862611 ;  /* 0x3f862611000f7882 */ /* 0x000fc80000000000 */
[----:B------:R-:W0:Y:S02]  /*2620*/  MUFU.RCP64H R15, R19 ;  /* 0x00000013000f7308 */ /* 0x000e240000001800 */
[----:B0-----:R-:W-:-:S08]  /*2630*/  DFMA R16, -R18, R14, 1 ;  /* 0x3ff000001210742b */ /* 0x001fd0000000010e */
[----:B------:R-:W-:-:S08]  /*2640*/  DFMA R16, R16, R16, R16 ;  /* 0x000000101010722b */ /* 0x000fd00000000010 */
[----:B------:R-:W-:-:S08]  /*2650*/  DFMA R16, R14, R16, R14 ;  /* 0x000000100e10722b */ /* 0x000fd0000000000e */
[----:B------:R-:W-:-:S08]  /*2660*/  DFMA R36, -R18, R16, 1 ;  /* 0x3ff000001224742b */ /* 0x000fd00000000110 */
[----:B------:R-:W-:-:S08]  /*2670*/  DFMA R36, R16, R36, R16 ;  /* 0x000000241024722b */ /* 0x000fd00000000010 */
[----:B------:R-:W-:-:S08]  /*2680*/  DMUL R14, R36, UR14 ;  /* 0x0000000e240e7c28 */ /* 0x000fd00008000000 */
[----:B------:R-:W-:-:S08]  /*2690*/  DFMA R16, -R18, R14, UR14 ;  /* 0x0000000e12107e2b */ /* 0x000fd0000800010e */
[----:B------:R-:W-:-:S10]  /*26a0*/  DFMA R14, R36, R16, R14 ;  /* 0x00000010240e722b */ /* 0x000fd4000000000e */
[----:B------:R-:W-:-:S05]  /*26b0*/  FFMA R4, RZ, R19, R15 ;  /* 0x00000013ff047223 */ /* 0x000fca000000000f */
[----:B------:R-:W-:-:S13]  /*26c0*/  FSETP.GT.AND P0, PT, |R4|, 1.469367938527859385e-39, PT ;  /* 0x001000000400780b */ /* 0x000fda0003f04200 */
[----:B------:R-:W-:Y:S05]  /*26d0*/  @P0 BRA `(.L_x_27) ;  /* 0x0000000000100947 */ /* 0x000fea0003800000 */
[----:B------:R-:W-:-:S07]  /*26e0*/  MOV R4, 0x2700 ;  /* 0x0000270000047802 */ /* 0x000fce0000000f00 */
[----:B------:R-:W-:Y:S05]  /*26f0*/  CALL.REL.NOINC `($__internal_0_$__cuda_sm20_div_rn_f64_full) ;  /* 0x00000018005c7944 */ /* 0x000fea0003c00000 */
[----:B------:R-:W-:Y:S02]  /*2700*/  IMAD.MOV.U32 R14, RZ, RZ, R36 ;  /* 0x000000ffff0e7224 */ /* 0x000fe400078e0024 */
[----:B------:R-:W-:-:S07]  /*2710*/  IMAD.MOV.U32 R15, RZ, RZ, R37 ;  /* 0x000000ffff0f7224 */ /* 0x000fce00078e0025 */
.L_x_27:
[----:B------:R-:W-:Y:S01]  /*2720*/  UMOV UR14, 0x447c30d3 ;  /* 0x447c30d3000e7882 */ /* 0x000fe20000000000 */
[----:B------:R-:W-:Y:S02]  /*2730*/  UMOV UR15, 0x3ff5094c ;  /* 0x3ff5094c000f7882 */ /* 0x000fe40000000000 */
[----:B------:R-:W-:-:S06]  /*2740*/  DADD R14, R14, UR14 ;  /* 0x0000000e0e0e7e29 */ /* 0x000fcc0008000000 */
[----:B------:R-:W0:Y:S02]  /*2750*/  F2F.F32.F64 R17, R14 ;  /* 0x0000000e00117310 */ /* 0x000e240000301000 */
[----:B0-----:R-:W-:-:S05]  /*2760*/  VIADD R4, R17, 0x1800000 ;  /* 0x0180000011047836 */ /* 0x001fca0000000000 */
[----:B------:R-:W-:-:S04]  /*2770*/  LOP3.LUT R4, R4, 0x7f800000, RZ, 0xc0, !PT ;  /* 0x7f80000004047812 */ /* 0x000fc800078ec0ff */
[----:B------:R-:W-:-:S13]  /*2780*/  ISETP.GT.U32.AND P0, PT, R4, 0x1ffffff, PT ;  /* 0x01ffffff0400780c */ /* 0x000fda0003f04070 */
[----:B------:R-:W-:Y:S05]  /*2790*/  @P0 BRA `(.L_x_28) ;  /* 0x00000000000c0947 */ /* 0x000fea0003800000 */
[----:B------:R-:W-:-:S07]  /*27a0*/  MOV R14, 0x27c0 ;  /* 0x000027c0000e7802 */ /* 0x000fce0000000f00 */
[----:B------:R-:W-:Y:S05]  /*27b0*/  CALL.REL.NOINC `($__internal_2_$__cuda_sm20_rcp_rn_f32_slowpath) ;  /* 0x0000001c00f87944 */ /* 0x000fea0003c00000 */
[----:B------:R-:W-:Y:S05]  /*27c0*/  BRA `(.L_x_29) ;  /* 0x0000000000107947 */ /* 0x000fea0003800000 */
.L_x_28:
[----:B------:R-:W0:Y:S02]  /*27d0*/  MUFU.RCP R18, R17 ;  /* 0x0000001100127308 */ /* 0x000e240000001000 */
[----:B0-----:R-:W-:-:S04]  /*27e0*/  FFMA R4, R17, R18, -1 ;  /* 0xbf80000011047423 */ /* 0x001fc80000000012 */
[----:B------:R-:W-:-:S04]  /*27f0*/  FADD.FTZ R15, -R4, -RZ ;  /* 0x800000ff040f7221 */ /* 0x000fc80000010100 */
[----:B------:R-:W-:-:S07]  /*2800*/  FFMA R18, R18, R15, R18 ;  /* 0x0000000f12127223 */ /* 0x000fce0000000012 */
.L_x_29:
[----:B------:R-:W-:Y:S01]  /*2810*/  FMUL R4, R42, UR4 ;  /* 0x000000042a047c20 */ /* 0x000fe20008400000 */
[----:B------:R-:W-:Y:S01]  /*2820*/  UMOV UR4, URZ ;  /* 0x000000ff00047c82 */ /* 0x000fe20008000000 */
[----:B------:R-:W-:Y:S02]  /*2830*/  PRMT R44, RZ, 0x7610, R44 ;  /* 0x00007610ff2c7816 */ /* 0x000fe4000000002c */
[----:B------:R-:W-:Y:S01]  /*2840*/  FFMA R4, R41, UR6, R4 ;  /* 0x0000000629047c23 */ /* 0x000fe20008000004 */
[----:B------:R-:W-:-:S03]  /*2850*/  UMOV UR6, URZ ;  /* 0x000000ff00067c82 */ /* 0x000fc60008000000 */
[----:B------:R-:W-:Y:S01]  /*2860*/  FFMA R19, R43, UR5, R4 ;  /* 0x000000052b137c23 */ /* 0x000fe20008000004 */
[----:B------:R-:W-:Y:S01]  /*2870*/  FMUL R4, R18, R18 ;  /* 0x0000001212047220 */ /* 0x000fe20000400000 */
[----:B------:R-:W-:Y:S02]  /*2880*/  UMOV UR5, URZ ;  /* 0x000000ff00057c82 */ /* 0x000fe40008000000 */
[----:B------:R-:W-:Y:S01]  /*2890*/  FMUL R36, R19, R19 ;  /* 0x0000001313247220 */ /* 0x000fe20000400000 */
[----:B------:R-:W-:Y:S08]  /*28a0*/  F2F.F64.F32 R14, R4 ;  /* 0x00000004000e7310 */ /* 0x000ff00000201800 */
[----:B------:R-:W0:Y:S02]  /*28b0*/  F2F.F64.F32 R16, R36 ;  /* 0x0000002400107310 */ /* 0x000e240000201800 */
[----:B0-----:R-:W-:-:S08]  /*28c0*/  DADD R16, -R16, 1 ;  /* 0x3ff0000010107429 */ /* 0x001fd00000000100 */
[----:B------:R-:W-:-:S10]  /*28d0*/  DFMA R14, R14, -R16, 1 ;  /* 0x3ff000000e0e742b */ /* 0x000fd40000000810 */
[----:B------:R-:W0:Y:S02]  /*28e0*/  F2F.F32.F64 R15, R14 ;  /* 0x0000000e000f7310 */ /* 0x000e240000301000 */
[----:B0-----:R-:W-:-:S13]  /*28f0*/  FSETP.GEU.AND P0, PT, R15, RZ, PT ;  /* 0x000000ff0f00720b */ /* 0x001fda0003f0e000 */
[----:B------:R-:W-:Y:S05]  /*2900*/  @!P0 BRA `(.L_x_30) ;  /* 0x0000000800908947 */ /* 0x000fea0003800000 */
[----:B------:R-:W-:Y:S01]  /*2910*/  VIADD R4, R15, 0xf3000000 ;  /* 0xf30000000f047836 */ /* 0x000fe20000000000 */
[----:B------:R0:W1:Y:S01]  /*2920*/  MUFU.RSQ R14, R15 ;  /* 0x0000000f000e7308 */ /* 0x0000620000001400 */
[C---:B------:R-:W-:Y:S01]  /*2930*/  FMUL R16, R18.reuse, UR10 ;  /* 0x0000000a12107c20 */ /* 0x040fe20008400000 */
[C---:B------:R-:W-:Y:S01]  /*2940*/  FMUL R17, R18.reuse, UR8 ;  /* 0x0000000812117c20 */ /* 0x040fe20008400000 */
[----:B------:R-:W-:Y:S01]  /*2950*/  FMUL R36, R18, UR9 ;  /* 0x0000000912247c20 */ /* 0x000fe20008400000 */
[----:B------:R-:W-:-:S13]  /*2960*/  ISETP.GT.U32.AND P0, PT, R4, 0x727fffff, PT ;  /* 0x727fffff0400780c */ /* 0x000fda0003f04070 */
[----:B01----:R-:W-:Y:S05]  /*2970*/  @!P0 BRA `(.L_x_31) ;  /* 0x0000000000108947 */ /* 0x003fea0003800000 */
[----:B------:R-:W-:Y:S01]  /*2980*/  IMAD.MOV.U32 R4, RZ, RZ, R15 ;  /* 0x000000ffff047224 */ /* 0x000fe200078e000f */
[----:B------:R-:W-:-:S07]  /*2990*/  MOV R14, 0x29b0 ;  /* 0x000029b0000e7802 */ /* 0x000fce0000000f00 */
[----:B------:R-:W-:Y:S05]  /*29a0*/  CALL.REL.NOINC `($__internal_3_$__cuda_sm20_sqrt_rn_f32_slowpath) ;  /* 0x0000002000507944 */ /* 0x000fea0003c00000 */
[----:B------:R-:W-:Y:S05]  /*29b0*/  BRA `(.L_x_32) ;  /* 0x0000000000107947 */ /* 0x000fea0003800000 */
.L_x_31:
[----:B------:R-:W-:Y:S01]  /*29c0*/  FMUL.FTZ R4, R15, R14 ;  /* 0x0000000e0f047220 */ /* 0x000fe20000410000 */
[----:B------:R-:W-:-:S03]  /*29d0*/  FMUL.FTZ R14, R14, 0.5 ;  /* 0x3f0000000e0e7820 */ /* 0x000fc60000410000 */
[----:B------:R-:W-:-:S04]  /*29e0*/  FFMA R15, -R4, R4, R15 ;  /* 0x00000004040f7223 */ /* 0x000fc8000000010f */
[----:B------:R-:W-:-:S07]  /*29f0*/  FFMA R4, R15, R14, R4 ;  /* 0x0000000e0f047223 */ /* 0x000fce0000000004 */
.L_x_32:
[----:B------:R-:W-:-:S04]  /*2a00*/  FFMA R19, R19, R18, R4 ;  /* 0x0000001213137223 */ /* 0x000fc80000000004 */
[C---:B------:R-:W-:Y:S01]  /*2a10*/  FFMA R16, R19.reuse, -R41, R16 ;  /* 0x8000002913107223 */ /* 0x040fe20000000010 */
[C---:B------:R-:W-:Y:S01]  /*2a20*/  FFMA R17, R19.reuse, -R42, R17 ;  /* 0x8000002a13117223 */ /* 0x040fe20000000011 */
[----:B------:R-:W-:-:S03]  /*2a30*/  FFMA R36, R19, -R43, R36 ;  /* 0x8000002b13247223 */ /* 0x000fc60000000024 */
[----:B------:R-:W-:Y:S02]  /*2a40*/  R2UR UR6, R16 ;  /* 0x00000000100672ca */ /* 0x000fe400000e0000 */
[----:B------:R-:W-:Y:S02]  /*2a50*/  R2UR UR4, R17 ;  /* 0x00000000110472ca */ /* 0x000fe400000e0000 */
[----:B------:R-:W-:Y:S01]  /*2a60*/  R2UR UR5, R36 ;  /* 0x00000000240572ca */ /* 0x000fe200000e0000 */
[----:B------:R-:W-:-:S14]  /*2a70*/  BRA `(.L_x_30) ;  /* 0x0000000800347947 */ /* 0x000fdc0003800000 */
.L_x_25:
[----:B------:R-:W0:Y:S01]  /*2a80*/  F2F.F64.F32 R38, R41 ;  /* 0x0000002900267310 */ /* 0x000e220000201800 */
[----:B------:R-:W-:Y:S01]  /*2a90*/  MOV R4, 0x2ae0 ;  /* 0x00002ae000047802 */ /* 0x000fe20000000f00 */
[----:B0-----:R-:W-:-:S10]  /*2aa0*/  DADD R16, -RZ, |R38| ;  /* 0x00000000ff107229 */ /* 0x001fd40000000526 */
[----:B------:R-:W-:Y:S02]  /*2ab0*/  IMAD.MOV.U32 R15, RZ, RZ, R16 ;  /* 0x000000ffff0f7224 */ /* 0x000fe400078e0010 */
[----:B------:R-:W-:-:S07]  /*2ac0*/  IMAD.MOV.U32 R14, RZ, RZ, R17 ;  /* 0x000000ffff0e7224 */ /* 0x000fce00078e0011 */
[----:B------:R-:W-:Y:S05]  /*2ad0*/  CALL.REL.NOINC `($_Z4test8sphere_t7light_tPf$__internal_accurate_pow) ;  /* 0x0000002400e87944 */ /* 0x000fea0003c00000 */
[----:B------:R-:W-:Y:S01]  /*2ae0*/  DADD R14, R38, 2 ;  /* 0x40000000260e7429 */ /* 0x000fe20000000000 */
[----:B------:R-:W0:Y:S01]  /*2af0*/  F2F.F64.F32 R18, R42 ;  /* 0x0000002a00127310 */ /* 0x000e220000201800 */
[----:B------:R-:W-:-:S04]  /*2b00*/  FSETP.NEU.AND P0, PT, R41, RZ, PT ;  /* 0x000000ff2900720b */ /* 0x000fc80003f0d000 */
[----:B------:R-:W-:Y:S02]  /*2b10*/  FSEL R16, R37, RZ, P0 ;  /* 0x000000ff25107208 */ /* 0x000fe40000000000 */
[----:B------:R-:W-:Y:S02]  /*2b20*/  FSEL R17, R36, RZ, P0 ;  /* 0x000000ff24117208 */ /* 0x000fe40000000000 */
[----:B------:R-:W-:-:S04]  /*2b30*/  LOP3.LUT R14, R15, 0x7ff00000, RZ, 0xc0, !PT ;  /* 0x7ff000000f0e7812 */ /* 0x000fc800078ec0ff */
[----:B------:R-:W-:Y:S01]  /*2b40*/  ISETP.NE.AND P1, PT, R14, 0x7ff00000, PT ;  /* 0x7ff000000e00780c */ /* 0x000fe20003f25270 */
[----:B0-----:R-:W-:-:S12]  /*2b50*/  DADD R36, -RZ, |R18| ;  /* 0x00000000ff247229 */ /* 0x001fd80000000512 */
[----:B------:R-:W-:Y:S05]  /*2b60*/  @P1 BRA `(.L_x_33) ;  /* 0x0000000000181947 */ /* 0x000fea0003800000 */
[----:B------:R-:W-:-:S13]  /*2b70*/  FSETP.NAN.AND P0, PT, R41, R41, PT ;  /* 0x000000292900720b */ /* 0x000fda0003f08000 */
[----:B------:R-:W-:Y:S01]  /*2b80*/  @P0 DADD R16, R38, 2 ;  /* 0x4000000026100429 */ /* 0x000fe20000000000 */
[----:B------:R-:W-:Y:S10]  /*2b90*/  @P0 BRA `(.L_x_33) ;  /* 0x00000000000c0947 */ /* 0x000ff40003800000 */
[----:B------:R-:W-:-:S14]  /*2ba0*/  DSETP.NEU.AND P0, PT, |R38|, +INF , PT ;  /* 0x7ff000002600742a */ /* 0x000fdc0003f0d200 */
[----:B------:R-:W-:Y:S01]  /*2bb0*/  @!P0 IMAD.MOV.U32 R16, RZ, RZ, 0x0 ;  /* 0x00000000ff108424 */ /* 0x000fe200078e00ff */
[----:B------:R-:W-:-:S07]  /*2bc0*/  @!P0 MOV R17, 0x7ff00000 ;  /* 0x7ff0000000118802 */ /* 0x000fce0000000f00 */
.L_x_33:
[----:B------:R-:W-:Y:S01]  /*2bd0*/  IMAD.MOV.U32 R15, RZ, RZ, R36 ;  /* 0x000000ffff0f7224 */ /* 0x000fe200078e0024 */
[----:B------:R-:W-:Y:S01]  /*2be0*/  MOV R4, 0x2c10 ;  /* 0x00002c1000047802 */ /* 0x000fe20000000f00 */
[----:B------:R-:W-:-:S07]  /*2bf0*/  IMAD.MOV.U32 R14, RZ, RZ, R37 ;  /* 0x000000ffff0e7224 */ /* 0x000fce00078e0025 */
[----:B------:R-:W-:Y:S05]  /*2c00*/  CALL.REL.NOINC `($_Z4test8sphere_t7light_tPf$__internal_accurate_pow) ;  /* 0x00000024009c7944 */ /* 0x000fea0003c00000 */
[----:B------:R-:W-:Y:S01]  /*2c10*/  DADD R14, R18, 2 ;  /* 0x40000000120e7429 */ /* 0x000fe20000000000 */
[----:B------:R0:W1:Y:S01]  /*2c20*/  F2F.F64.F32 R38, R43 ;  /* 0x0000002b00267310 */ /* 0x0000620000201800 */
[C---:B------:R-:W-:Y:S02]  /*2c30*/  FSETP.NEU.AND P0, PT, R42.reuse, RZ, PT ;  /* 0x000000ff2a00720b */ /* 0x040fe40003f0d000 */
[----:B------:R-:W-:Y:S02]  /*2c40*/  FSETP.NEU.AND P3, PT, R41, 1, PT ;  /* 0x3f8000002900780b */ /* 0x000fe40003f6d000 */
[----:B------:R-:W-:Y:S02]  /*2c50*/  FSETP.NEU.AND P2, PT, R42, 1, PT ;  /* 0x3f8000002a00780b */ /* 0x000fe40003f4d000 */
[----:B------:R-:W-:Y:S02]  /*2c60*/  FSEL R16, R16, RZ, P3 ;  /* 0x000000ff10107208 */ /* 0x000fe40001800000 */
[----:B------:R-:W-:-:S02]  /*2c70*/  LOP3.LUT R14, R15, 0x7ff00000, RZ, 0xc0, !PT ;  /* 0x7ff000000f0e7812 */ /* 0x000fc400078ec0ff */
[----:B------:R-:W-:Y:S02]  /*2c80*/  FSEL R15, R36, RZ, P0 ;  /* 0x000000ff240f7208 */ /* 0x000fe40000000000 */
[----:B------:R-:W-:Y:S02]  /*2c90*/  ISETP.NE.AND P1, PT, R14, 0x7ff00000, PT ;  /* 0x7ff000000e00780c */ /* 0x000fe40003f25270 */
[----:B------:R-:W-:Y:S02]  /*2ca0*/  FSEL R14, R37, RZ, P0 ;  /* 0x000000ff250e7208 */ /* 0x000fe40000000000 */
[----:B------:R-:W-:-:S09]  /*2cb0*/  FSEL R17, R17, 1.875, P3 ;  /* 0x3ff0000011117808 */ /* 0x000fd20001800000 */
[----:B01----:R-:W-:Y:S05]  /*2cc0*/  @P1 BRA `(.L_x_34) ;  /* 0x0000000000181947 */ /* 0x003fea0003800000 */
[----:B------:R-:W-:-:S13]  /*2cd0*/  FSETP.NAN.AND P0, PT, R42, R42, PT ;  /* 0x0000002a2a00720b */ /* 0x000fda0003f08000 */
[----:B------:R-:W-:Y:S01]  /*2ce0*/  @P0 DADD R14, R18, 2 ;  /* 0x40000000120e0429 */ /* 0x000fe20000000000 */
[----:B------:R-:W-:Y:S10]  /*2cf0*/  @P0 BRA `(.L_x_34) ;  /* 0x00000000000c0947 */ /* 0x000ff40003800000 */
[----:B------:R-:W-:-:S14]  /*2d00*/  DSETP.NEU.AND P0, PT, |R18|, +INF , PT ;  /* 0x7ff000001200742a */ /* 0x000fdc0003f0d200 */
[----:B------:R-:W-:Y:S02]  /*2d10*/  @!P0 IMAD.MOV.U32 R14, RZ, RZ, 0x0 ;  /* 0x00000000ff0e8424 */ /* 0x000fe400078e00ff */
[----:B------:R-:W-:-:S07]  /*2d20*/  @!P0 IMAD.MOV.U32 R15, RZ, RZ, 0x7ff00000 ;  /* 0x7ff00000ff0f8424 */ /* 0x000fce00078e00ff */
.L_x_34:
[----:B------:R-:W-:Y:S01]  /*2d30*/  DADD R18, -RZ, |R38| ;  /* 0x00000000ff127229 */ /* 0x000fe20000000526 */
[----:B------:R-:W-:Y:S02]  /*2d40*/  FSEL R14, R14, RZ, P2 ;  /* 0x000000ff0e0e7208 */ /* 0x000fe40001000000 */
[----:B------:R-:W-:Y:S02]  /*2d50*/  FSEL R15, R15, 1.875, P2 ;  /* 0x3ff000000f0f7808 */ /* 0x000fe40001000000 */
[----:B------:R-:W-:-:S04]  /*2d60*/  MOV R4, 0x2db0 ;  /* 0x00002db000047802 */ /* 0x000fc80000000f00 */
[----:B------:R-:W-:Y:S01]  /*2d70*/  DADD R16, R16, R14 ;  /* 0x0000000010107229 */ /* 0x000fe2000000000e */
[----:B------:R-:W-:Y:S02]  /*2d80*/  IMAD.MOV.U32 R15, RZ, RZ, R18 ;  /* 0x000000ffff0f7224 */ /* 0x000fe400078e0012 */
[----:B------:R-:W-:-:S08]  /*2d90*/  IMAD.MOV.U32 R14, RZ, RZ, R19 ;  /* 0x000000ffff0e7224 */ /* 0x000fd000078e0013 */
[----:B------:R-:W-:Y:S05]  /*2da0*/  CALL.REL.NOINC `($_Z4test8sphere_t7light_tPf$__internal_accurate_pow) ;  /* 0x0000002400347944 */ /* 0x000fea0003c00000 */
[----:B------:R-:W-:Y:S01]  /*2db0*/  DADD R14, R38, 2 ;  /* 0x40000000260e7429 */ /* 0x000fe20000000000 */
[C---:B------:R-:W-:Y:S02]  /*2dc0*/  FSETP.NEU.AND P0, PT, R43.reuse, RZ, PT ;  /* 0x000000ff2b00720b */ /* 0x040fe40003f0d000 */
[----:B------:R-:W-:-:S07]  /*2dd0*/  FSETP.NEU.AND P2, PT, R43, 1, PT ;  /* 0x3f8000002b00780b */ /* 0x000fce0003f4d000 */
[----:B------:R-:W-:Y:S02]  /*2de0*/  LOP3.LUT R14, R15, 0x7ff00000, RZ, 0xc0, !PT ;  /* 0x7ff000000f0e7812 */ /* 0x000fe400078ec0ff */
[----:B------:R-:W-:Y:S02]  /*2df0*/  FSEL R15, R36, RZ, P0 ;  /* 0x000000ff240f7208 */ /* 0x000fe40000000000 */
[----:B------:R-:W-:Y:S02]  /*2e00*/  ISETP.NE.AND P1, PT, R14, 0x7ff00000, PT ;  /* 0x7ff000000e00780c */ /* 0x000fe40003f25270 */
[----:B------:R-:W-:-:S11]  /*2e10*/  FSEL R14, R37, RZ, P0 ;  /* 0x000000ff250e7208 */ /* 0x000fd60000000000 */
[----:B------:R-:W-:Y:S05]  /*2e20*/  @P1 BRA `(.L_x_35) ;  /* 0x0000000000181947 */ /* 0x000fea0003800000 */
[----:B------:R-:W-:-:S13]  /*2e30*/  FSETP.NAN.AND P0, PT, R43, R43, PT ;  /* 0x0000002b2b00720b */ /* 0x000fda0003f08000 */
[----:B------:R-:W-:Y:S01]  /*2e40*/  @P0 DADD R14, R38, 2 ;  /* 0x40000000260e0429 */ /* 0x000fe20000000000 */
[----:B------:R-:W-:Y:S10]  /*2e50*/  @P0 BRA `(.L_x_35) ;  /* 0x00000000000c0947 */ /* 0x000ff40003800000 */
[----:B------:R-:W-:-:S14]  /*2e60*/  DSETP.NEU.AND P0, PT, |R38|, +INF , PT ;  /* 0x7ff000002600742a */ /* 0x000fdc0003f0d200 */
[----:B------:R-:W-:Y:S02]  /*2e70*/  @!P0 IMAD.MOV.U32 R14, RZ, RZ, 0x0 ;  /* 0x00000000ff0e8424 */ /* 0x000fe400078e00ff */
[----:B------:R-:W-:-:S07]  /*2e80*/  @!P0 IMAD.MOV.U32 R15, RZ, RZ, 0x7ff00000 ;  /* 0x7ff00000ff0f8424 */ /* 0x000fce00078e00ff */
.L_x_35:
[----:B------:R-:W-:Y:S01]  /*2e90*/  FSEL R36, R14, RZ, P2 ;  /* 0x000000ff0e247208 */ /* 0x000fe20001000000 */
[----:B------:R-:W-:Y:S01]  /*2ea0*/  IMAD.MOV.U32 R14, RZ, RZ, 0x0 ;  /* 0x00000000ff0e7424 */ /* 0x000fe200078e00ff */
[----:B------:R-:W-:Y:S01]  /*2eb0*/  FSEL R37, R15, 1.875, P2 ;  /* 0x3ff000000f257808 */ /* 0x000fe20001000000 */
[----:B------:R-:W-:-:S05]  /*2ec0*/  IMAD.MOV.U32 R15, RZ, RZ, 0x3fd80000 ;  /* 0x3fd80000ff0f7424 */ /* 0x000fca00078e00ff */
        /* <DEDUP_REMOVED lines=16> */
[----:B------:R-:W-:Y:S01]  /*2fd0*/  MOV R15, R39 ;  /* 0x00000027000f7202 */ /* 0x000fe20000000f00 */
[----:B------:R-:W-:Y:S01]  /*2fe0*/  IMAD.MOV.U32 R18, RZ, RZ, R46 ;  /* 0x000000ffff127224 */ /* 0x000fe200078e002e */
[----:B------:R-:W-:-:S07]  /*2ff0*/  MOV R38, 0x3010 ;  /* 0x0000301000267802 */ /* 0x000fce0000000f00 */
[----:B------:R-:W-:Y:S05]  /*3000*/  CALL.REL.NOINC `($__internal_1_$__cuda_sm20_dsqrt_rn_f64_mediumpath_v1) ;  /* 0x00000014004c7944 */ /* 0x000fea0003c00000 */
[----:B------:R-:W-:Y:S02]  /*3010*/  IMAD.MOV.U32 R44, RZ, RZ, R14 ;  /* 0x000000ffff2c7224 */ /* 0x000fe400078e000e */
[----:B------:R-:W-:-:S07]  /*3020*/  IMAD.MOV.U32 R45, RZ, RZ, R15 ;  /* 0x000000ffff2d7224 */ /* 0x000fce00078e000f */
.L_x_36:
        /* <DEDUP_REMOVED lines=14> */
.L_x_37:
        /* <DEDUP_REMOVED lines=13> */
.L_x_38:
        /* <DEDUP_REMOVED lines=12> */
.L_x_39:
[----:B------:R-:W-:Y:S01]  /*32a0*/  FMUL R15, R19, UR4 ;  /* 0x00000004130f7c20 */ /* 0x000fe20008400000 */
[----:B------:R-:W-:-:S03]  /*32b0*/  IMAD.MOV.U32 R44, RZ, RZ, 0x1 ;  /* 0x00000001ff2c7424 */ /* 0x000fc600078e00ff */
[----:B------:R-:W-:-:S04]  /*32c0*/  FFMA R15, R16, UR6, R15 ;  /* 0x00000006100f7c23 */ /* 0x000fc8000800000f */
[----:B------:R-:W-:-:S04]  /*32d0*/  FFMA R15, R4, UR5, R15 ;  /* 0x00000005040f7c23 */ /* 0x000fc8000800000f */
[----:B------:R-:W-:-:S04]  /*32e0*/  FADD R15, R15, R15 ;  /* 0x0000000f0f0f7221 */ /* 0x000fc80000000000 */
[C---:B------:R-:W-:Y:S01]  /*32f0*/  FFMA R16, R15.reuse, -R16, UR6 ;  /* 0x000000060f107e23 */ /* 0x040fe20008000810 */
[C---:B------:R-:W-:Y:S01]  /*3300*/  FFMA R19, R15.reuse, -R19, UR4 ;  /* 0x000000040f137e23 */ /* 0x040fe20008000813 */
[----:B------:R-:W-:-:S03]  /*3310*/  FFMA R4, R15, -R4, UR5 ;  /* 0x000000050f047e23 */ /* 0x000fc60008000804 */
[----:B------:R-:W-:Y:S02]  /*3320*/  R2UR UR6, R16 ;  /* 0x00000000100672ca */ /* 0x000fe400000e0000 */
[----:B------:R-:W-:Y:S02]  /*3330*/  R2UR UR4, R19 ;  /* 0x00000000130472ca */ /* 0x000fe400000e0000 */
[----:B------:R-:W-:-:S15]  /*3340*/  R2UR UR5, R4 ;  /* 0x00000000040572ca */ /* 0x000fde00000e0000 */
.L_x_30:
[----:B------:R-:W0:Y:S01]  /*3350*/  F2F.F64.F32 R38, UR6 ;  /* 0x0000000600267d10 */ /* 0x000e220008201800 */
[----:B------:R-:W-:Y:S01]  /*3360*/  MOV R4, 0x33b0 ;  /* 0x000033b000047802 */ /* 0x000fe20000000f00 */
[----:B0-----:R-:W-:-:S10]  /*3370*/  DADD R16, -RZ, |R38| ;  /* 0x00000000ff107229 */ /* 0x001fd40000000526 */
[----:B------:R-:W-:Y:S02]  /*3380*/  IMAD.MOV.U32 R15, RZ, RZ, R16 ;  /* 0x000000ffff0f7224 */ /* 0x000fe400078e0010 */
[----:B------:R-:W-:-:S07]  /*3390*/  IMAD.MOV.U32 R14, RZ, RZ, R17 ;  /* 0x000000ffff0e7224 */ /* 0x000fce00078e0011 */
[----:B------:R-:W-:Y:S05]  /*33a0*/  CALL.REL.NOINC `($_Z4test8sphere_t7light_tPf$__internal_accurate_pow) ;  /* 0x0000001c00b47944 */ /* 0x000fea0003c00000 */
[----:B------:R-:W-:Y:S01]  /*33b0*/  DADD R14, R38, 2 ;  /* 0x40000000260e7429 */ /* 0x000fe20000000000 */
[----:B------:R-:W0:Y:S01]  /*33c0*/  F2F.F64.F32 R18, UR4 ;  /* 0x0000000400127d10 */ /* 0x000e220008201800 */
[----:B------:R-:W-:-:S04]  /*33d0*/  FSETP.NEU.AND P0, PT, RZ, UR6, PT ;  /* 0x00000006ff007c0b */ /* 0x000fc8000bf0d000 */
[----:B------:R-:W-:Y:S02]  /*33e0*/  FSEL R16, R37, RZ, P0 ;  /* 0x000000ff25107208 */ /* 0x000fe40000000000 */
[----:B------:R-:W-:Y:S02]  /*33f0*/  FSEL R17, R36, RZ, P0 ;  /* 0x000000ff24117208 */ /* 0x000fe40000000000 */
[----:B------:R-:W-:-:S04]  /*3400*/  LOP3.LUT R14, R15, 0x7ff00000, RZ, 0xc0, !PT ;  /* 0x7ff000000f0e7812 */ /* 0x000fc800078ec0ff */
[----:B------:R-:W-:Y:S01]  /*3410*/  ISETP.NE.AND P1, PT, R14, 0x7ff00000, PT ;  /* 0x7ff000000e00780c */ /* 0x000fe20003f25270 */
[----:B0-----:R-:W-:-:S12]  /*3420*/  DADD R36, -RZ, |R18| ;  /* 0x00000000ff247229 */ /* 0x001fd80000000512 */
[----:B------:R-:W-:Y:S05]  /*3430*/  @P1 BRA `(.L_x_40) ;  /* 0x00000000001c1947 */ /* 0x000fea0003800000 */
[----:B------:R-:W-:-:S05]  /*3440*/  IMAD.U32 R4, RZ, RZ, UR6 ;  /* 0x00000006ff047e24 */ /* 0x000fca000f8e00ff */
[----:B------:R-:W-:-:S13]  /*3450*/  FSETP.NAN.AND P0, PT, R4, UR6, PT ;  /* 0x0000000604007c0b */ /* 0x000fda000bf08000 */
[----:B------:R-:W-:Y:S01]  /*3460*/  @P0 DADD R16, R38, 2 ;  /* 0x4000000026100429 */ /* 0x000fe20000000000 */
[----:B------:R-:W-:Y:S10]  /*3470*/  @P0 BRA `(.L_x_40) ;  /* 0x00000000000c0947 */ /* 0x000ff40003800000 */
[----:B------:R-:W-:-:S14]  /*3480*/  DSETP.NEU.AND P0, PT, |R38|, +INF , PT ;  /* 0x7ff000002600742a */ /* 0x000fdc0003f0d200 */
[----:B------:R-:W-:Y:S01]  /*3490*/  @!P0 IMAD.MOV.U32 R16, RZ, RZ, 0x0 ;  /* 0x00000000ff108424 */ /* 0x000fe200078e00ff */
[----:B------:R-:W-:-:S07]  /*34a0*/  @!P0 MOV R17, 0x7ff00000 ;  /* 0x7ff0000000118802 */ /* 0x000fce0000000f00 */
.L_x_40:
[----:B------:R-:W-:Y:S01]  /*34b0*/  IMAD.MOV.U32 R15, RZ, RZ, R36 ;  /* 0x000000ffff0f7224 */ /* 0x000fe200078e0024 */
[----:B------:R-:W-:Y:S01]  /*34c0*/  MOV R4, 0x34f0 ;  /* 0x000034f000047802 */ /* 0x000fe20000000f00 */
[----:B------:R-:W-:-:S07]  /*34d0*/  IMAD.MOV.U32 R14, RZ, RZ, R37 ;  /* 0x000000ffff0e7224 */ /* 0x000fce00078e0025 */
[----:B------:R-:W-:Y:S05]  /*34e0*/  CALL.REL.NOINC `($_Z4test8sphere_t7light_tPf$__internal_accurate_pow) ;  /* 0x0000001c00647944 */ /* 0x000fea0003c00000 */
[----:B------:R-:W-:Y:S01]  /*34f0*/  DADD R14, R18, 2 ;  /* 0x40000000120e7429 */ /* 0x000fe20000000000 */
[----:B------:R-:W0:Y:S01]  /*3500*/  F2F.F64.F32 R38, UR5 ;  /* 0x0000000500267d10 */ /* 0x000e220008201800 */
[----:B------:R-:W-:Y:S01]  /*3510*/  IMAD.U32 R40, RZ, RZ, UR6 ;  /* 0x00000006ff287e24 */ /* 0x000fe2000f8e00ff */
[----:B------:R-:W-:Y:S01]  /*3520*/  FSETP.NEU.AND P0, PT, RZ, UR4, PT ;  /* 0x00000004ff007c0b */ /* 0x000fe2000bf0d000 */
[----:B------:R-:W-:-:S03]  /*3530*/  IMAD.U32 R4, RZ, RZ, UR4 ;  /* 0x00000004ff047e24 */ /* 0x000fc6000f8e00ff */
[----:B------:R-:W-:Y:S02]  /*3540*/  FSETP.NEU.AND P3, PT, R40, 1, PT ;  /* 0x3f8000002800780b */ /* 0x000fe40003f6d000 */
[----:B------:R-:W-:Y:S02]  /*3550*/  FSETP.NEU.AND P2, PT, R4, 1, PT ;  /* 0x3f8000000400780b */ /* 0x000fe40003f4d000 */
[----:B------:R-:W-:Y:S02]  /*3560*/  LOP3.LUT R14, R15, 0x7ff00000, RZ, 0xc0, !PT ;  /* 0x7ff000000f0e7812 */ /* 0x000fe400078ec0ff */
[----:B------:R-:W-:Y:S02]  /*3570*/  FSEL R15, R36, RZ, P0 ;  /* 0x000000ff240f7208 */ /* 0x000fe40000000000 */
[----:B------:R-:W-:Y:S02]  /*3580*/  ISETP.NE.AND P1, PT, R14, 0x7ff00000, PT ;  /* 0x7ff000000e00780c */ /* 0x000fe40003f25270 */
[----:B------:R-:W-:-:S02]  /*3590*/  FSEL R14, R37, RZ, P0 ;  /* 0x000000ff250e7208 */ /* 0x000fc40000000000 */
[----:B------:R-:W-:Y:S02]  /*35a0*/  FSEL R16, R16, RZ, P3 ;  /* 0x000000ff10107208 */ /* 0x000fe40001800000 */
[----:B------:R-:W-:-:S07]  /*35b0*/  FSEL R17, R17, 1.875, P3 ;  /* 0x3ff0000011117808 */ /* 0x000fce0001800000 */
[----:B0-----:R-:W-:Y:S05]  /*35c0*/  @P1 BRA `(.L_x_41) ;  /* 0x00000000001c1947 */ /* 0x001fea0003800000 */
[----:B------:R-:W-:-:S05]  /*35d0*/  IMAD.U32 R4, RZ, RZ, UR4 ;  /* 0x00000004ff047e24 */ /* 0x000fca000f8e00ff */
[----:B------:R-:W-:-:S13]  /*35e0*/  FSETP.NAN.AND P0, PT, R4, UR4, PT ;  /* 0x0000000404007c0b */ /* 0x000fda000bf08000 */
[----:B------:R-:W-:Y:S01]  /*35f0*/  @P0 DADD R14, R18, 2 ;  /* 0x40000000120e0429 */ /* 0x000fe20000000000 */
[----:B------:R-:W-:Y:S10]  /*3600*/  @P0 BRA `(.L_x_41) ;  /* 0x00000000000c0947 */ /* 0x000ff40003800000 */
[----:B------:R-:W-:-:S14]  /*3610*/  DSETP.NEU.AND P0, PT, |R18|, +INF , PT ;  /* 0x7ff000001200742a */ /* 0x000fdc0003f0d200 */
[----:B------:R-:W-:Y:S02]  /*3620*/  @!P0 IMAD.MOV.U32 R14, RZ, RZ, 0x0 ;  /* 0x00000000ff0e8424 */ /* 0x000fe400078e00ff */
[----:B------:R-:W-:-:S07]  /*3630*/  @!P0 IMAD.MOV.U32 R15, RZ, RZ, 0x7ff00000 ;  /* 0x7ff00000ff0f8424 */ /* 0x000fce00078e00ff */
.L_x_41:
        /* <DEDUP_REMOVED lines=9> */
[----:B------:R-:W-:Y:S01]  /*36d0*/  IMAD.U32 R4, RZ, RZ, UR5 ;  /* 0x00000005ff047e24 */ /* 0x000fe2000f8e00ff */
[----:B------:R-:W-:Y:S01]  /*36e0*/  FSETP.NEU.AND P4, PT, RZ, UR5, PT ;  /* 0x00000005ff007c0b */ /* 0x000fe2000bf8d000 */
[----:B------:R-:W-:Y:S01]  /*36f0*/  UISETP.NE.AND UP0, UPT, UR11, 0x7ff00000, UPT ;  /* 0x7ff000000b00788c */ /* 0x000fe2000bf05270 */
[----:B------:R-:W-:Y:S02]  /*3700*/  FSETP.NEU.AND P1, PT, R0, 1, PT ;  /* 0x3f8000000000780b */ /* 0x000fe40003f2d000 */
[----:B------:R-:W-:Y:S02]  /*3710*/  FSETP.NEU.AND P0, PT, R4, 1, PT ;  /* 0x3f8000000400780b */ /* 0x000fe40003f0d000 */
[----:B------:R-:W-:Y:S02]  /*3720*/  FSETP.NEU.AND P2, PT, R2, 1, PT ;  /* 0x3f8000000200780b */ /* 0x000fe40003f4d000 */
[----:B------:R-:W-:-:S02]  /*3730*/  LOP3.LUT R14, R15, 0x7ff00000, RZ, 0xc0, !PT ;  /* 0x7ff000000f0e7812 */ /* 0x000fc400078ec0ff */
[----:B------:R-:W-:Y:S02]  /*3740*/  FSETP.NEU.AND P3, PT, R3, 1, PT ;  /* 0x3f8000000300780b */ /* 0x000fe40003f6d000 */
[----:B------:R-:W-:Y:S02]  /*3750*/  ISETP.NE.AND P5, PT, R14, 0x7ff00000, PT ;  /* 0x7ff000000e00780c */ /* 0x000fe40003fa5270 */
[----:B------:R-:W-:Y:S02]  /*3760*/  FSEL R14, R37, RZ, P4 ;  /* 0x000000ff250e7208 */ /* 0x000fe40002000000 */
[----:B------:R-:W-:-:S09]  /*3770*/  FSEL R15, R36, RZ, P4 ;  /* 0x000000ff240f7208 */ /* 0x000fd20002000000 */
[----:B------:R-:W-:Y:S05]  /*3780*/  @P5 BRA `(.L_x_42) ;  /* 0x00000000001c5947 */ /* 0x000fea0003800000 */
[----:B------:R-:W-:-:S05]  /*3790*/  IMAD.U32 R4, RZ, RZ, UR5 ;  /* 0x00000005ff047e24 */ /* 0x000fca000f8e00ff */
[----:B------:R-:W-:-:S13]  /*37a0*/  FSETP.NAN.AND P4, PT, R4, UR5, PT ;  /* 0x0000000504007c0b */ /* 0x000fda000bf88000 */
[----:B------:R-:W-:Y:S01]  /*37b0*/  @P4 DADD R14, R38, 2 ;  /* 0x40000000260e4429 */ /* 0x000fe20000000000 */
[----:B------:R-:W-:Y:S10]  /*37c0*/  @P4 BRA `(.L_x_42) ;  /* 0x00000000000c4947 */ /* 0x000ff40003800000 */
[----:B------:R-:W-:-:S14]  /*37d0*/  DSETP.NEU.AND P4, PT, |R38|, +INF , PT ;  /* 0x7ff000002600742a */ /* 0x000fdc0003f8d200 */
[----:B------:R-:W-:Y:S02]  /*37e0*/  @!P4 IMAD.MOV.U32 R14, RZ, RZ, 0x0 ;  /* 0x00000000ff0ec424 */ /* 0x000fe400078e00ff */
[----:B------:R-:W-:-:S07]  /*37f0*/  @!P4 IMAD.MOV.U32 R15, RZ, RZ, 0x7ff00000 ;  /* 0x7ff00000ff0fc424 */ /* 0x000fce00078e00ff */
.L_x_42:
[----:B------:R-:W-:Y:S02]  /*3800*/  FSEL R14, R14, RZ, P0 ;  /* 0x000000ff0e0e7208 */ /* 0x000fe40000000000 */
[----:B------:R-:W-:Y:S01]  /*3810*/  FSEL R15, R15, 1.875, P0 ;  /* 0x3ff000000f0f7808 */ /* 0x000fe20000000000 */
[----:B------:R-:W-:Y:S06]  /*3820*/  BRA.U UP0, `(.L_x_43) ;  /* 0x00000001001c7547 */ /* 0x000fec000b800000 */
[----:B------:R-:W-:-:S13]  /*3830*/  FSETP.NAN.AND P0, PT, R0, R0, PT ;  /* 0x000000000000720b */ /* 0x000fda0003f08000 */
[----:B------:R-:W0:Y:S02]  /*3840*/  @P0 F2F.F64.F32 R18, R0 ;  /* 0x0000000000120310 */ /* 0x000e240000201800 */
[----:B0-----:R-:W-:Y:S01]  /*3850*/  @P0 DADD R26, R18, 2 ;  /* 0x40000000121a0429 */ /* 0x001fe20000000000 */
[----:B------:R-:W-:Y:S10]  /*3860*/  @P0 BRA `(.L_x_43) ;  /* 0x00000000000c0947 */ /* 0x000ff40003800000 */
[----:B------:R-:W-:-:S14]  /*3870*/  DSETP.NEU.AND P0, PT, |R30|, +INF , PT ;  /* 0x7ff000001e00742a */ /* 0x000fdc0003f0d200 */
[----:B------:R-:W-:Y:S02]  /*3880*/  @!P0 IMAD.MOV.U32 R26, RZ, RZ, 0x0 ;  /* 0x00000000ff1a8424 */ /* 0x000fe400078e00ff */
[----:B------:R-:W-:-:S07]  /*3890*/  @!P0 IMAD.MOV.U32 R27, RZ, RZ, 0x7ff00000 ;  /* 0x7ff00000ff1b8424 */ /* 0x000fce00078e00ff */
.L_x_43:
[----:B------:R-:W-:Y:S01]  /*38a0*/  UISETP.NE.AND UP0, UPT, UR12, 0x7ff00000, UPT ;  /* 0x7ff000000c00788c */ /* 0x000fe2000bf05270 */
[----:B------:R-:W-:Y:S01]  /*38b0*/  FMUL R31, R0, UR6 ;  /* 0x00000006001f7c20 */ /* 0x000fe20008400000 */
[----:B------:R-:W-:Y:S02]  /*38c0*/  FSEL R18, R26, RZ, P1 ;  /* 0x000000ff1a127208 */ /* 0x000fe40000800000 */
[----:B------:R-:W-:Y:S01]  /*38d0*/  FSEL R19, R27, 1.875, P1 ;  /* 0x3ff000001b137808 */ /* 0x000fe20000800000 */
[----:B------:R-:W-:-:S04]  /*38e0*/  FFMA R0, R2, UR4, R31 ;  /* 0x0000000402007c23 */ /* 0x000fc8000800001f */
[----:B------:R-:W-:Y:S05]  /*38f0*/  BRA.U UP0, `(.L_x_44) ;  /* 0x00000001001c7547 */ /* 0x000fea000b800000 */
[----:B------:R-:W-:-:S13]  /*3900*/  FSETP.NAN.AND P0, PT, R2, R2, PT ;  /* 0x000000020200720b */ /* 0x000fda0003f08000 */
[----:B------:R-:W0:Y:S02]  /*3910*/  @P0 F2F.F64.F32 R26, R2 ;  /* 0x00000002001a0310 */ /* 0x000e240000201800 */
[----:B0-----:R-:W-:Y:S01]  /*3920*/  @P0 DADD R22, R26, 2 ;  /* 0x400000001a160429 */ /* 0x001fe20000000000 */
[----:B------:R-:W-:Y:S10]  /*3930*/  @P0 BRA `(.L_x_44) ;  /* 0x00000000000c0947 */ /* 0x000ff40003800000 */
[----:B------:R-:W-:-:S14]  /*3940*/  DSETP.NEU.AND P0, PT, |R28|, +INF , PT ;  /* 0x7ff000001c00742a */ /* 0x000fdc0003f0d200 */
[----:B------:R-:W-:Y:S01]  /*3950*/  @!P0 MOV R22, 0x0 ;  /* 0x0000000000168802 */ /* 0x000fe20000000f00 */
[----:B------:R-:W-:-:S07]  /*3960*/  @!P0 IMAD.MOV.U32 R23, RZ, RZ, 0x7ff00000 ;  /* 0x7ff00000ff178424 */ /* 0x000fce00078e00ff */
.L_x_44:
[----:B------:R-:W-:Y:S01]  /*3970*/  UISETP.NE.AND UP0, UPT, UR13, 0x7ff00000, UPT ;  /* 0x7ff000000d00788c */ /* 0x000fe2000bf05270 */
[----:B------:R-:W-:Y:S01]  /*3980*/  FSEL R22, R22, RZ, P2 ;  /* 0x000000ff16167208 */ /* 0x000fe20001000000 */
[----:B------:R-:W-:Y:S01]  /*3990*/  FFMA R0, R3, UR5, R0 ;  /* 0x0000000503007c23 */ /* 0x000fe20008000000 */
[----:B------:R-:W-:-:S06]  /*39a0*/  FSEL R23, R23, 1.875, P2 ;  /* 0x3ff0000017177808 */ /* 0x000fcc0001000000 */
[----:B------:R-:W-:Y:S05]  /*39b0*/  BRA.U UP0, `(.L_x_45) ;  /* 0x0000000100187547 */ /* 0x000fea000b800000 */
[----:B------:R-:W-:-:S13]  /*39c0*/  FSETP.NAN.AND P0, PT, R3, R3, PT ;  /* 0x000000030300720b */ /* 0x000fda0003f08000 */
[----:B------:R-:W-:Y:S01]  /*39d0*/  @P0 DADD R20, R24, 2 ;  /* 0x4000000018140429 */ /* 0x000fe20000000000 */
[----:B------:R-:W-:Y:S10]  /*39e0*/  @P0 BRA `(.L_x_45) ;  /* 0x00000000000c0947 */ /* 0x000ff40003800000 */
[----:B------:R-:W-:-:S14]  /*39f0*/  DSETP.NEU.AND P0, PT, |R24|, +INF , PT ;  /* 0x7ff000001800742a */ /* 0x000fdc0003f0d200 */
[----:B------:R-:W-:Y:S02]  /*3a00*/  @!P0 IMAD.MOV.U32 R20, RZ, RZ, 0x0 ;  /* 0x00000000ff148424 */ /* 0x000fe400078e00ff */
[----:B------:R-:W-:-:S07]  /*3a10*/  @!P0 IMAD.MOV.U32 R21, RZ, RZ, 0x7ff00000 ;  /* 0x7ff00000ff158424 */ /* 0x000fce00078e00ff */
.L_x_45:
[----:B------:R-:W-:Y:S01]  /*3a20*/  DADD R22, R18, R22 ;  /* 0x0000000012167229 */ /* 0x000fe20000000016 */
[----:B------:R-:W-:Y:S01]  /*3a30*/  FSEL R2, R20, RZ, P3 ;  /* 0x000000ff14027208 */ /* 0x000fe20001800000 */
[----:B------:R-:W-:Y:S01]  /*3a40*/  FADD R0, R0, R0 ;  /* 0x0000000000007221 */ /* 0x000fe20000000000 */
[----:B------:R-:W-:Y:S01]  /*3a50*/  FSEL R3, R21, 1.875, P3 ;  /* 0x3ff0000015037808 */ /* 0x000fe20001800000 */
[----:B------:R-:W-:Y:S01]  /*3a60*/  DADD R16, R16, R14 ;  /* 0x0000000010107229 */ /* 0x000fe2000000000e */
[----:B------:R-:W-:Y:S01]  /*3a70*/  MOV R4, 0x3b10 ;  /* 0x00003b1000047802 */ /* 0x000fe20000000f00 */
[----:B------:R-:W0:Y:S03]  /*3a80*/  F2F.F64.F32 R18, R0 ;  /* 0x0000000000127310 */ /* 0x000e260000201800 */
[----:B------:R-:W-:-:S05]  /*3a90*/  DADD R14, R22, R2 ;  /* 0x00000000160e7229 */ /* 0x000fca0000000002 */
[----:B------:R1:W2:Y:S03]  /*3aa0*/  F2F.F32.F64 R2, R16 ;  /* 0x0000001000027310 */ /* 0x0002a60000301000 */
[----:B------:R-:W-:Y:S02]  /*3ab0*/  DADD R20, R14, -R32 ;  /* 0x000000000e147229 */ /* 0x000fe40000000820 */
[----:B0-----:R-:W-:-:S04]  /*3ac0*/  DADD R22, -RZ, |R18| ;  /* 0x00000000ff167229 */ /* 0x001fc80000000512 */
[----:B------:R1:W0:Y:S06]  /*3ad0*/  F2F.F32.F64 R3, R20 ;  /* 0x0000001400037310 */ /* 0x00022c0000301000 */
[----:B------:R-:W-:Y:S02]  /*3ae0*/  IMAD.MOV.U32 R15, RZ, RZ, R22 ;  /* 0x000000ffff0f7224 */ /* 0x000fe400078e0016 */
[----:B--2---:R-:W-:-:S07]  /*3af0*/  IMAD.MOV.U32 R14, RZ, RZ, R23 ;  /* 0x000000ffff0e7224 */ /* 0x004fce00078e0017 */
[----:B01----:R-:W-:Y:S05]  /*3b00*/  CALL.REL.NOINC `($_Z4test8sphere_t7light_tPf$__internal_accurate_pow) ;  /* 0x0000001400dc7944 */ /* 0x003fea0003c00000 */
[----:B------:R-:W-:Y:S01]  /*3b10*/  DADD R14, R18, 2 ;  /* 0x40000000120e7429 */ /* 0x000fe20000000000 */
[----:B------:R-:W-:Y:S01]  /*3b20*/  FMUL R4, R2, -4 ;  /* 0xc080000002047820 */ /* 0x000fe20000400000 */
[C---:B------:R-:W-:Y:S02]  /*3b30*/  FSETP.NEU.AND P0, PT, R0.reuse, RZ, PT ;  /* 0x000000ff0000720b */ /* 0x040fe40003f0d000 */
[----:B------:R-:W-:Y:S01]  /*3b40*/  FSETP.NEU.AND P2, PT, R0, 1, PT ;  /* 0x3f8000000000780b */ /* 0x000fe20003f4d000 */
[----:B------:R-:W-:-:S04]  /*3b50*/  FMUL R3, R3, R4 ;  /* 0x0000000403037220 */ /* 0x000fc80000400000 */
[----:B------:R0:W1:Y:S01]  /*3b60*/  F2F.F64.F32 R16, R3 ;  /* 0x0000000300107310 */ /* 0x0000620000201800 */
[----:B------:R-:W-:Y:S02]  /*3b70*/  LOP3.LUT R14, R15, 0x7ff00000, RZ, 0xc0, !PT ;  /* 0x7ff000000f0e7812 */ /* 0x000fe400078ec0ff */
[----:B------:R-:W-:Y:S02]  /*3b80*/  FSEL R15, R36, RZ, P0 ;  /* 0x000000ff240f7208 */ /* 0x000fe40000000000 */
[----:B------:R-:W-:Y:S02]  /*3b90*/  ISETP.NE.AND P1, PT, R14, 0x7ff00000, PT ;  /* 0x7ff000000e00780c */ /* 0x000fe40003f25270 */
[----:B------:R-:W-:-:S11]  /*3ba0*/  FSEL R14, R37, RZ, P0 ;  /* 0x000000ff250e7208 */ /* 0x000fd60000000000 */
[----:B01----:R-:W-:Y:S05]  /*3bb0*/  @P1 BRA `(.L_x_46) ;  /* 0x0000000000181947 */ /* 0x003fea0003800000 */
[----:B------:R-:W-:-:S13]  /*3bc0*/  FSETP.NAN.AND P0, PT, R0, R0, PT ;  /* 0x000000000000720b */ /* 0x000fda0003f08000 */
[----:B------:R-:W-:Y:S01]  /*3bd0*/  @P0 DADD R14, R18, 2 ;  /* 0x40000000120e0429 */ /* 0x000fe20000000000 */
[----:B------:R-:W-:Y:S10]  /*3be0*/  @P0 BRA `(.L_x_46) ;  /* 0x00000000000c0947 */ /* 0x000ff40003800000 */
[----:B------:R-:W-:-:S14]  /*3bf0*/  DSETP.NEU.AND P0, PT, |R18|, +INF , PT ;  /* 0x7ff000001200742a */ /* 0x000fdc0003f0d200 */
[----:B------:R-:W-:Y:S02]  /*3c00*/  @!P0 IMAD.MOV.U32 R14, RZ, RZ, 0x0 ;  /* 0x00000000ff0e8424 */ /* 0x000fe400078e00ff */
[----:B------:R-:W-:-:S07]  /*3c10*/  @!P0 IMAD.MOV.U32 R15, RZ, RZ, 0x7ff00000 ;  /* 0x7ff00000ff0f8424 */ /* 0x000fce00078e00ff */
.L_x_46:
[----:B------:R-:W-:Y:S02]  /*3c20*/  FSEL R14, R14, RZ, P2 ;  /* 0x000000ff0e0e7208 */ /* 0x000fe40001000000 */
[----:B------:R-:W-:-:S06]  /*3c30*/  FSEL R15, R15, 1.875, P2 ;  /* 0x3ff000000f0f7808 */ /* 0x000fcc0001000000 */
[----:B------:R-:W-:Y:S01]  /*3c40*/  DADD R14, R16, R14 ;  /* 0x00000000100e7229 */ /* 0x000fe2000000000e */
[----:B------:R-:W-:-:S05]  /*3c50*/  PRMT R16, RZ, 0x7610, R16 ;  /* 0x00007610ff107816 */ /* 0x000fca0000000010 */
        /* <DEDUP_REMOVED lines=11> */
.L_x_48:
[----:B------:R-:W-:Y:S01]  /*3d10*/  FMUL.FTZ R3, R4, R15 ;  /* 0x0000000f04037220 */ /* 0x000fe20000410000 */
[----:B------:R-:W-:-:S03]  /*3d20*/  FMUL.FTZ R14, R15, 0.5 ;  /* 0x3f0000000f0e7820 */ /* 0x000fc60000410000 */
[----:B------:R-:W-:-:S04]  /*3d30*/  FFMA R4, -R3, R3, R4 ;  /* 0x0000000303047223 */ /* 0x000fc80000000104 */
[----:B------:R-:W-:-:S07]  /*3d40*/  FFMA R3, R4, R14, R3 ;  /* 0x0000000e04037223 */ /* 0x000fce0000000003 */
.L_x_49:
        /* <DEDUP_REMOVED lines=14> */
.L_x_50:
[----:B------:R-:W0:Y:S01]  /*3e30*/  MUFU.RCP R15, R2 ;  /* 0x00000002000f7308 */ /* 0x000e220000001000 */
[----:B------:R-:W-:Y:S01]  /*3e40*/  FADD R17, -R0, -R3 ;  /* 0x8000000300117221 */ /* 0x000fe20000000100 */
[----:B------:R-:W-:-:S06]  /*3e50*/  IMAD.MOV.U32 R0, RZ, RZ, R14 ;  /* 0x000000ffff007224 */ /* 0x000fcc00078e000e */
        /* <DEDUP_REMOVED lines=11> */
.L_x_51:
        /* <DEDUP_REMOVED lines=10> */
.L_x_52:
[----:B------:R-:W-:Y:S01]  /*3fb0*/  MOV R16, 0x1 ;  /* 0x0000000100107802 */ /* 0x000fe20000000f00 */
[C---:B------:R-:W-:Y:S01]  /*3fc0*/  FFMA R5, R0.reuse, UR6, R5 ;  /* 0x0000000600057c23 */ /* 0x040fe20008000005 */
[C---:B------:R-:W-:Y:S01]  /*3fd0*/  FFMA R6, R0.reuse, UR4, R6 ;  /* 0x0000000400067c23 */ /* 0x040fe20008000006 */
[----:B------:R-:W-:-:S07]  /*3fe0*/  FFMA R7, R0, UR5, R7 ;  /* 0x0000000500077c23 */ /* 0x000fce0008000007 */
.L_x_47:
[----:B------:R-:W-:-:S04]  /*3ff0*/  UIADD3 UR7, UPT, UPT, UR7, 0x1, URZ ;  /* 0x0000000107077890 */ /* 0x000fc8000fffe0ff */
[----:B------:R-:W-:-:S09]  /*4000*/  UISETP.NE.AND UP0, UPT, UR7, 0x4, UPT ;  /* 0x000000040700788c */ /* 0x000fd2000bf05270 */
[----:B------:R-:W-:Y:S05]  /*4010*/  BRA.U UP0, `(.L_x_53) ;  /* 0xffffffd500187547 */ /* 0x000fea000b83ffff */
.L_x_17:
[----:B------:R-:W0:Y:S02]  /*4020*/  LDC.64 R2, c[0x0][0x3b0] ;  /* 0x0000ec00ff027b82 */ /* 0x000e240000000a00 */
[----:B0-----:R-:W-:Y:S04]  /*4030*/  STG.E desc[UR16][R2.64], R5 ;  /* 0x0000000502007986 */ /* 0x001fe8000c101910 */
[----:B------:R-:W-:Y:S04]  /*4040*/  STG.E desc[UR16][R2.64+0x4], R6 ;  /* 0x0000040602007986 */ /* 0x000fe8000c101910 */
[----:B------:R-:W-:Y:S01]  /*4050*/  STG.E desc[UR16][R2.64+0x8], R7 ;  /* 0x0000080702007986 */ /* 0x000fe2000c101910 */
[----:B------:R-:W-:Y:S05]  /*4060*/  EXIT ;  /* 0x000000000000794d */ /* 0x000fea0003800000 */
        .weak           $__internal_0_$__cuda_sm20_div_rn_f64_full
        .type           $__internal_0_$__cuda_sm20_div_rn_f64_full,@function
        .size           $__internal_0_$__cuda_sm20_div_rn_f64_full,($__internal_1_$__cuda_sm20_dsqrt_rn_f64_mediumpath_v1 - $__internal_0_$__cuda_sm20_div_rn_f64_full)
$__internal_0_$__cuda_sm20_div_rn_f64_full:
[C---:B------:R-:W-:Y:S01]  /*4070*/  FSETP.GEU.AND P0, PT, |R19|.reuse, 1.469367938527859385e-39, PT ;  /* 0x001000001300780b */ /* 0x040fe20003f0e200 */
[----:B------:R-:W-:Y:S01]  /*4080*/  IMAD.MOV.U32 R16, RZ, RZ, 0x1 ;  /* 0x00000001ff107424 */ /* 0x000fe200078e00ff */
[C---:B------:R-:W-:Y:S01]  /*4090*/  LOP3.LUT R44, R19.reuse, 0x800fffff, RZ, 0xc0, !PT ;  /* 0x800fffff132c7812 */ /* 0x040fe200078ec0ff */
[----:B------:R-:W-:Y:S01]  /*40a0*/  IMAD.MOV.U32 R40, RZ, RZ, 0x1ca00000 ;  /* 0x1ca00000ff287424 */ /* 0x000fe200078e00ff */
[----:B------:R-:W-:Y:S01]  /*40b0*/  LOP3.LUT R47, R19, 0x7ff00000, RZ, 0xc0, !PT ;  /* 0x7ff00000132f7812 */ /* 0x000fe200078ec0ff */
[----:B------:R-:W-:Y:S01]  /*40c0*/  IMAD.MOV.U32 R46, RZ, RZ, 0x3f800000 ;  /* 0x3f800000ff2e7424 */ /* 0x000fe200078e00ff */
[----:B------:R-:W-:Y:S01]  /*40d0*/  LOP3.LUT R45, R44, 0x3ff00000, RZ, 0xfc, !PT ;  /* 0x3ff000002c2d7812 */ /* 0x000fe200078efcff */
[----:B------:R-:W-:Y:S01]  /*40e0*/  IMAD.MOV.U32 R44, RZ, RZ, R18 ;  /* 0x000000ffff2c7224 */ /* 0x000fe200078e0012 */
[----:B------:R-:W-:Y:S01]  /*40f0*/  ISETP.LE.U32.AND P1, PT, R47, 0x3f800000, PT ;  /* 0x3f8000002f00780c */ /* 0x000fe20003f23070 */
[----:B------:R-:W-:-:S03]  /*4100*/  VIADD R48, R46, 0xffffffff ;  /* 0xffffffff2e307836 */ /* 0x000fc60000000000 */
[----:B------:R-:W-:Y:S01]  /*4110*/  SEL R38, R40, 0x63400000, !P1 ;  /* 0x6340000028267807 */ /* 0x000fe20004800000 */
[----:B------:R-:W-:-:S03]  /*4120*/  @!P0 DMUL R44, R18, 8.98846567431157953865e+307 ;  /* 0x7fe00000122c8828 */ /* 0x000fc60000000000 */
[----:B------:R-:W-:Y:S01]  /*4130*/  LOP3.LUT R39, R38, 0x62611, RZ, 0xfc, !PT ;  /* 0x0006261126277812 */ /* 0x000fe200078efcff */
[----:B------:R-:W-:Y:S02]  /*4140*/  IMAD.MOV.U32 R38, RZ, RZ, -0x1d7f6cc8 ;  /* 0xe2809338ff267424 */ /* 0x000fe400078e00ff */
[----:B------:R-:W0:Y:S04]  /*4150*/  MUFU.RCP64H R17, R45 ;  /* 0x0000002d00117308 */ /* 0x000e280000001800 */
[----:B------:R-:W-:Y:S02]  /*4160*/  @!P0 LOP3.LUT R47, R45, 0x7ff00000, RZ, 0xc0, !PT ;  /* 0x7ff000002d2f8812 */ /* 0x000fe400078ec0ff */
[----:B------:R-:W-:-:S03]  /*4170*/  ISETP.GT.U32.AND P0, PT, R48, 0x7feffffe, PT ;  /* 0x7feffffe3000780c */ /* 0x000fc60003f04070 */
[----:B------:R-:W-:-:S05]  /*4180*/  VIADD R48, R47, 0xffffffff ;  /* 0xffffffff2f307836 */ /* 0x000fca0000000000 */
[----:B------:R-:W-:Y:S01]  /*4190*/  ISETP.GT.U32.OR P0, PT, R48, 0x7feffffe, P0 ;  /* 0x7feffffe3000780c */ /* 0x000fe20000704470 */
[----:B0-----:R-:W-:-:S08]  /*41a0*/  DFMA R14, R16, -R44, 1 ;  /* 0x3ff00000100e742b */ /* 0x001fd0000000082c */
[----:B------:R-:W-:-:S08]  /*41b0*/  DFMA R14, R14, R14, R14 ;  /* 0x0000000e0e0e722b */ /* 0x000fd0000000000e */
[----:B------:R-:W-:-:S08]  /*41c0*/  DFMA R14, R16, R14, R16 ;  /* 0x0000000e100e722b */ /* 0x000fd00000000010 */
[----:B------:R-:W-:-:S08]  /*41d0*/  DFMA R36, R14, -R44, 1 ;  /* 0x3ff000000e24742b */ /* 0x000fd0000000082c */
[----:B------:R-:W-:-:S08]  /*41e0*/  DFMA R36, R14, R36, R14 ;  /* 0x000000240e24722b */ /* 0x000fd0000000000e */
[----:B------:R-:W-:-:S08]  /*41f0*/  DMUL R14, R36, R38 ;  /* 0x00000026240e7228 */ /* 0x000fd00000000000 */
[----:B------:R-:W-:-:S08]  /*4200*/  DFMA R16, R14, -R44, R38 ;  /* 0x8000002c0e10722b */ /* 0x000fd00000000026 */
[----:B------:R-:W-:Y:S01]  /*4210*/  DFMA R16, R36, R16, R14 ;  /* 0x000000102410722b */ /* 0x000fe2000000000e */
[----:B------:R-:W-:Y:S10]  /*4220*/  @P0 BRA `(.L_x_54) ;  /* 0x0000000000740947 */ /* 0x000ff40003800000 */
[----:B------:R-:W-:Y:S01]  /*4230*/  LOP3.LUT R36, R19, 0x7ff00000, RZ, 0xc0, !PT ;  /* 0x7ff0000013247812 */ /* 0x000fe200078ec0ff */
[----:B------:R-:W-:-:S03]  /*4240*/  IMAD.MOV.U32 R14, RZ, RZ, 0x3f800000 ;  /* 0x3f800000ff0e7424 */ /* 0x000fc600078e00ff */
[----:B------:R-:W-:Y:S01]  /*4250*/  ISETP.LE.U32.AND P0, PT, R36, 0x3f800000, PT ;  /* 0x3f8000002400780c */ /* 0x000fe20003f03070 */
[----:B------:R-:W-:-:S05]  /*4260*/  IMAD.MOV R15, RZ, RZ, -R36 ;  /* 0x000000ffff0f7224 */ /* 0x000fca00078e0a24 */
[----:B------:R-:W-:Y:S02]  /*4270*/  VIADDMNMX R14, R15, R14, 0xb9600000, !PT ;  /* 0xb96000000f0e7446 */ /* 0x000fe4000780010e */
[----:B------:R-:W-:Y:S02]  /*4280*/  SEL R15, R40, 0x63400000, !P0 ;  /* 0x63400000280f7807 */ /* 0x000fe40004000000 */
[----:B------:R-:W-:-:S05]  /*4290*/  VIMNMX R14, PT, PT, R14, 0x46a00000, PT ;  /* 0x46a000000e0e7848 */ /* 0x000fca0003fe0100 */
[----:B------:R-:W-:Y:S02]  /*42a0*/  IMAD.IADD R40, R14, 0x1, -R15 ;  /* 0x000000010e287824 */ /* 0x000fe400078e0a0f */
[----:B------:R-:W-:Y:S02]  /*42b0*/  IMAD.MOV.U32 R14, RZ, RZ, RZ ;  /* 0x000000ffff0e7224 */ /* 0x000fe400078e00ff */
[----:B------:R-:W-:-:S06]  /*42c0*/  VIADD R15, R40, 0x7fe00000 ;  /* 0x7fe00000280f7836 */ /* 0x000fcc0000000000 */
[----:B------:R-:W-:-:S10]  /*42d0*/  DMUL R36, R16, R14 ;  /* 0x0000000e10247228 */ /* 0x000fd40000000000 */
[----:B------:R-:W-:-:S13]  /*42e0*/  FSETP.GTU.AND P0, PT, |R37|, 1.469367938527859385e-39, PT ;  /* 0x001000002500780b */ /* 0x000fda0003f0c200 */
[----:B------:R-:W-:Y:S05]  /*42f0*/  @P0 BRA `(.L_x_55) ;  /* 0x0000000000840947 */ /* 0x000fea0003800000 */
[----:B------:R-:W-:Y:S01]  /*4300*/  DFMA R38, R16, -R44, R38 ;  /* 0x8000002c1026722b */ /* 0x000fe20000000026 */
[----:B------:R-:W-:-:S09]  /*4310*/  IMAD.MOV.U32 R18, RZ, RZ, RZ ;  /* 0x000000ffff127224 */ /* 0x000fd200078e00ff */
[C---:B------:R-:W-:Y:S02]  /*4320*/  FSETP.NEU.AND P0, PT, R39.reuse, RZ, PT ;  /* 0x000000ff2700720b */ /* 0x040fe40003f0d000 */
[----:B------:R-:W-:-:S04]  /*4330*/  LOP3.LUT R45, R39, 0x80000000, R19, 0x48, !PT ;  /* 0x80000000272d7812 */ /* 0x000fc800078e4813 */
[----:B------:R-:W-:-:S07]  /*4340*/  LOP3.LUT R19, R45, R15, RZ, 0xfc, !PT ;  /* 0x0000000f2d137212 */ /* 0x000fce00078efcff */
[----:B------:R-:W-:Y:S05]  /*4350*/  @!P0 BRA `(.L_x_55) ;  /* 0x00000000006c8947 */ /* 0x000fea0003800000 */
[----:B------:R-:W-:Y:S02]  /*4360*/  IMAD.MOV R15, RZ, RZ, -R40 ;  /* 0x000000ffff0f7224 */ /* 0x000fe400078e0a28 */
[----:B------:R-:W-:-:S06]  /*4370*/  IMAD.MOV.U32 R14, RZ, RZ, RZ ;  /* 0x000000ffff0e7224 */ /* 0x000fcc00078e00ff */
[----:B------:R-:W-:Y:S02]  /*4380*/  DFMA R14, R36, -R14, R16 ;  /* 0x8000000e240e722b */ /* 0x000fe40000000010 */
[----:B------:R-:W-:-:S04]  /*4390*/  DMUL.RP R16, R16, R18 ;  /* 0x0000001210107228 */ /* 0x000fc80000008000 */
[----:B------:R-:W-:-:S04]  /*43a0*/  IADD3 R14, PT, PT, -R40, -0x43300000, RZ ;  /* 0xbcd00000280e7810 */ /* 0x000fc80007ffe1ff */
[----:B------:R-:W-:Y:S02]  /*43b0*/  FSETP.NEU.AND P0, PT, |R15|, R14, PT ;  /* 0x0000000e0f00720b */ /* 0x000fe40003f0d200 */
[----:B------:R-:W-:Y:S02]  /*43c0*/  LOP3.LUT R45, R17, R45, RZ, 0x3c, !PT ;  /* 0x0000002d112d7212 */ /* 0x000fe400078e3cff */
[----:B------:R-:W-:Y:S02]  /*43d0*/  FSEL R36, R16, R36, !P0 ;  /* 0x0000002410247208 */ /* 0x000fe40004000000 */
[----:B------:R-:W-:Y:S01]  /*43e0*/  FSEL R37, R45, R37, !P0 ;  /* 0x000000252d257208 */ /* 0x000fe20004000000 */
[----:B------:R-:W-:Y:S06]  /*43f0*/  BRA `(.L_x_55) ;  /* 0x0000000000447947 */ /* 0x000fec0003800000 */
.L_x_54:
[----:B------:R-:W-:-:S14]  /*4400*/  DSETP.NAN.AND P0, PT, R18, R18, PT ;  /* 0x000000121200722a */ /* 0x000fdc0003f08000 */
[----:B------:R-:W-:Y:S05]  /*4410*/  @P0 BRA `(.L_x_56) ;  /* 0x0000000000340947 */ /* 0x000fea0003800000 */
[----:B------:R-:W-:Y:S01]  /*4420*/  ISETP.NE.AND P0, PT, R46, R47, PT ;  /* 0x0000002f2e00720c */ /* 0x000fe20003f05270 */
[----:B------:R-:W-:Y:S01]  /*4430*/  IMAD.MOV.U32 R37, RZ, RZ, -0x80000 ;  /* 0xfff80000ff257424 */ /* 0x000fe200078e00ff */
[----:B------:R-:W-:-:S11]  /*4440*/  MOV R36, 0x0 ;  /* 0x0000000000247802 */ /* 0x000fd60000000f00 */
[----:B------:R-:W-:Y:S05]  /*4450*/  @!P0 BRA `(.L_x_55) ;  /* 0x00000000002c8947 */ /* 0x000fea0003800000 */
[----:B------:R-:W-:Y:S02]  /*4460*/  ISETP.NE.AND P0, PT, R46, 0x7ff00000, PT ;  /* 0x7ff000002e00780c */ /* 0x000fe40003f05270 */
[----:B------:R-:W-:Y:S02]  /*4470*/  LOP3.LUT R18, R19, 0x3f862611, RZ, 0x3c, !PT ;  /* 0x3f86261113127812 */ /* 0x000fe400078e3cff */
[----:B------:R-:W-:Y:S02]  /*4480*/  ISETP.EQ.OR P0, PT, R47, RZ, !P0 ;  /* 0x000000ff2f00720c */ /* 0x000fe40004702670 */
[----:B------:R-:W-:-:S11]  /*4490*/  LOP3.LUT R37, R18, 0x80000000, RZ, 0xc0, !PT ;  /* 0x8000000012257812 */ /* 0x000fd600078ec0ff */
[----:B------:R-:W-:Y:S01]  /*44a0*/  @P0 LOP3.LUT R14, R37, 0x7ff00000, RZ, 0xfc, !PT ;  /* 0x7ff00000250e0812 */ /* 0x000fe200078efcff */
[----:B------:R-:W-:Y:S02]  /*44b0*/  @!P0 IMAD.MOV.U32 R36, RZ, RZ, RZ ;  /* 0x000000ffff248224 */ /* 0x000fe400078e00ff */
[----:B------:R-:W-:Y:S02]  /*44c0*/  @P0 IMAD.MOV.U32 R36, RZ, RZ, RZ ;  /* 0x000000ffff240224 */ /* 0x000fe400078e00ff */
[----:B------:R-:W-:Y:S01]  /*44d0*/  @P0 IMAD.MOV.U32 R37, RZ, RZ, R14 ;  /* 0x000000ffff250224 */ /* 0x000fe200078e000e */
[----:B------:R-:W-:Y:S06]  /*44e0*/  BRA `(.L_x_55) ;  /* 0x0000000000087947 */ /* 0x000fec0003800000 */
.L_x_56:
[----:B------:R-:W-:Y:S01]  /*44f0*/  LOP3.LUT R37, R19, 0x80000, RZ, 0xfc, !PT ;  /* 0x0008000013257812 */ /* 0x000fe200078efcff */
[----:B------:R-:W-:-:S07]  /*4500*/  IMAD.MOV.U32 R36, RZ, RZ, R18 ;  /* 0x000000ffff247224 */ /* 0x000fce00078e0012 */
.L_x_55:
[----:B------:R-:W-:Y:S02]  /*4510*/  IMAD.MOV.U32 R14, RZ, RZ, R4 ;  /* 0x000000ffff0e7224 */ /* 0x000fe400078e0004 */
[----:B------:R-:W-:-:S04]  /*4520*/  IMAD.MOV.U32 R15, RZ, RZ, 0x0 ;  /* 0x00000000ff0f7424 */ /* 0x000fc800078e00ff */
[----:B------:R-:W-:Y:S05]  /*4530*/  RET.REL.NODEC R14 `(_Z4test8sphere_t7light_tPf) ;  /* 0xffffffb80eb07950 */ /* 0x000fea0003c3ffff */
        .weak           $__internal_1_$__cuda_sm20_dsqrt_rn_f64_mediumpath_v1
        .type           $__internal_1_$__cuda_sm20_dsqrt_rn_f64_mediumpath_v1,@function
        .size           $__internal_1_$__cuda_sm20_dsqrt_rn_f64_mediumpath_v1,($__internal_2_$__cuda_sm20_rcp_rn_f32_slowpath - $__internal_1_$__cuda_sm20_dsqrt_rn_f64_mediumpath_v1)
$__internal_1_$__cuda_sm20_dsqrt_rn_f64_mediumpath_v1:
[----:B------:R-:W-:Y:S01]  /*4540*/  ISETP.GE.U32.AND P0, PT, R18, -0x3400000, PT ;  /* 0xfcc000001200780c */ /* 0x000fe20003f06070 */
[----:B------:R-:W-:-:S12]  /*4550*/  IMAD.MOV.U32 R18, RZ, RZ, R4 ;  /* 0x000000ffff127224 */ /* 0x000fd800078e0004 */
[----:B------:R-:W-:Y:S05]  /*4560*/  @!P0 BRA `(.L_x_57) ;  /* 0x0000000000208947 */ /* 0x000fea0003800000 */
[----:B------:R-:W-:-:S10]  /*4570*/  DFMA.RM R16, R18, R14, R16 ;  /* 0x0000000e1210722b */ /* 0x000fd40000004010 */
[----:B------:R-:W-:-:S05]  /*4580*/  IADD3 R14, P0, PT, R16, 0x1, RZ ;  /* 0x00000001100e7810 */ /* 0x000fca0007f1e0ff */
[----:B------:R-:W-:-:S06]  /*4590*/  IMAD.X R15, RZ, RZ, R17, P0 ;  /* 0x000000ffff0f7224 */ /* 0x000fcc00000e0611 */
[----:B------:R-:W-:-:S08]  /*45a0*/  DFMA.RP R36, -R16, R14, R36 ;  /* 0x0000000e1024722b */ /* 0x000fd00000008124 */
[----:B------:R-:W-:-:S06]  /*45b0*/  DSETP.GT.AND P0, PT, R36, RZ, PT ;  /* 0x000000ff2400722a */ /* 0x000fcc0003f04000 */
[----:B------:R-:W-:Y:S02]  /*45c0*/  FSEL R14, R14, R16, P0 ;  /* 0x000000100e0e7208 */ /* 0x000fe40000000000 */
[----:B------:R-:W-:Y:S01]  /*45d0*/  FSEL R15, R15, R17, P0 ;  /* 0x000000110f0f7208 */ /* 0x000fe20000000000 */
[----:B------:R-:W-:Y:S06]  /*45e0*/  BRA `(.L_x_58) ;  /* 0x0000000000647947 */ /* 0x000fec0003800000 */
.L_x_57:
[----:B------:R-:W-:-:S14]  /*45f0*/  DSETP.NE.AND P0, PT, R36, RZ, PT ;  /* 0x000000ff2400722a */ /* 0x000fdc0003f05000 */
[----:B------:R-:W-:Y:S05]  /*4600*/  @!P0 BRA `(.L_x_59) ;  /* 0x0000000000588947 */ /* 0x000fea0003800000 */
[----:B------:R-:W-:-:S13]  /*4610*/  ISETP.GE.AND P0, PT, R37, RZ, PT ;  /* 0x000000ff2500720c */ /* 0x000fda0003f06270 */
[----:B------:R-:W-:Y:S02]  /*4620*/  @!P0 IMAD.MOV.U32 R14, RZ, RZ, 0x0 ;  /* 0x00000000ff0e8424 */ /* 0x000fe400078e00ff */
[----:B------:R-:W-:Y:S01]  /*4630*/  @!P0 IMAD.MOV.U32 R15, RZ, RZ, -0x80000 ;  /* 0xfff80000ff0f8424 */ /* 0x000fe200078e00ff */
[----:B------:R-:W-:Y:S06]  /*4640*/  @!P0 BRA `(.L_x_58) ;  /* 0x00000000004c8947 */ /* 0x000fec0003800000 */
[----:B------:R-:W-:-:S13]  /*4650*/  ISETP.GT.AND P0, PT, R37, 0x7fefffff, PT ;  /* 0x7fefffff2500780c */ /* 0x000fda0003f04270 */
[----:B------:R-:W-:Y:S05]  /*4660*/  @P0 BRA `(.L_x_59) ;  /* 0x0000000000400947 */ /* 0x000fea0003800000 */
[----:B------:R-:W-:Y:S01]  /*4670*/  DMUL R36, R36, 8.11296384146066816958e+31 ;  /* 0x4690000024247828 */ /* 0x000fe20000000000 */
[----:B------:R-:W-:Y:S02]  /*4680*/  IMAD.MOV.U32 R18, RZ, RZ, RZ ;  /* 0x000000ffff127224 */ /* 0x000fe400078e00ff */
[----:B------:R-:W-:Y:S02]  /*4690*/  IMAD.MOV.U32 R16, RZ, RZ, 0x0 ;  /* 0x00000000ff107424 */ /* 0x000fe400078e00ff */
[----:B------:R-:W-:Y:S01]  /*46a0*/  IMAD.MOV.U32 R17, RZ, RZ, 0x3fd80000 ;  /* 0x3fd80000ff117424 */ /* 0x000fe200078e00ff */
[----:B------:R-:W0:Y:S02]  /*46b0*/  MUFU.RSQ64H R19, R37 ;  /* 0x0000002500137308 */ /* 0x000e240000001c00 */
[----:B0-----:R-:W-:-:S08]  /*46c0*/  DMUL R14, R18, R18 ;  /* 0x00000012120e7228 */ /* 0x001fd00000000000 */
[----:B------:R-:W-:-:S08]  /*46d0*/  DFMA R14, R36, -R14, 1 ;  /* 0x3ff00000240e742b */ /* 0x000fd0000000080e */
[----:B------:R-:W-:Y:S02]  /*46e0*/  DFMA R16, R14, R16, 0.5 ;  /* 0x3fe000000e10742b */ /* 0x000fe40000000010 */
[----:B------:R-:W-:-:S08]  /*46f0*/  DMUL R14, R18, R14 ;  /* 0x0000000e120e7228 */ /* 0x000fd00000000000 */
[----:B------:R-:W-:-:S08]  /*4700*/  DFMA R16, R16, R14, R18 ;  /* 0x0000000e1010722b */ /* 0x000fd00000000012 */
[----:B------:R-:W-:Y:S02]  /*4710*/  DMUL R14, R36, R16 ;  /* 0x00000010240e7228 */ /* 0x000fe40000000000 */
[----:B------:R-:W-:-:S06]  /*4720*/  VIADD R17, R17, 0xfff00000 ;  /* 0xfff0000011117836 */ /* 0x000fcc0000000000 */
[----:B------:R-:W-:-:S08]  /*4730*/  DFMA R36, R14, -R14, R36 ;  /* 0x8000000e0e24722b */ /* 0x000fd00000000024 */
[----:B------:R-:W-:-:S10]  /*4740*/  DFMA R14, R16, R36, R14 ;  /* 0x00000024100e722b */ /* 0x000fd4000000000e */
[----:B------:R-:W-:Y:S01]  /*4750*/  IADD3 R15, PT, PT, R15, -0x3500000, RZ ;  /* 0xfcb000000f0f7810 */ /* 0x000fe20007ffe0ff */
[----:B------:R-:W-:Y:S06]  /*4760*/  BRA `(.L_x_58) ;  /* 0x0000000000047947 */ /* 0x000fec0003800000 */
.L_x_59:
[----:B------:R-:W-:-:S11]  /*4770*/  DADD R14, R36, R36 ;  /* 0x00000000240e7229 */ /* 0x000fd60000000024 */
.L_x_58:
[----:B------:R-:W-:-:S04]  /*4780*/  IMAD.MOV.U32 R39, RZ, RZ, 0x0 ;  /* 0x00000000ff277424 */ /* 0x000fc800078e00ff */
[----:B------:R-:W-:Y:S05]  /*4790*/  RET.REL.NODEC R38 `(_Z4test8sphere_t7light_tPf) ;  /* 0xffffffb826187950 */ /* 0x000fea0003c3ffff */
        .weak           $__internal_2_$__cuda_sm20_rcp_rn_f32_slowpath
        .type           $__internal_2_$__cuda_sm20_rcp_rn_f32_slowpath,@function
        .size           $__internal_2_$__cuda_sm20_rcp_rn_f32_slowpath,($__internal_3_$__cuda_sm20_sqrt_rn_f32_slowpath - $__internal_2_$__cuda_sm20_rcp_rn_f32_slowpath)
$__internal_2_$__cuda_sm20_rcp_rn_f32_slowpath:
[----:B------:R-:W-:-:S05]  /*47a0*/  IMAD.SHL.U32 R4, R17, 0x2, RZ ;  /* 0x0000000211047824 */ /* 0x000fca00078e00ff */
[----:B------:R-:W-:Y:S01]  /*47b0*/  SHF.R.U32.HI R36, RZ, 0x18, R4 ;  /* 0x00000018ff247819 */ /* 0x000fe20000011604 */
[----:B------:R-:W-:-:S03]  /*47c0*/  IMAD.MOV.U32 R4, RZ, RZ, R17 ;  /* 0x000000ffff047224 */ /* 0x000fc600078e0011 */
[----:B------:R-:W-:-:S13]  /*47d0*/  ISETP.NE.U32.AND P0, PT, R36, RZ, PT ;  /* 0x000000ff2400720c */ /* 0x000fda0003f05070 */
[----:B------:R-:W-:Y:S05]  /*47e0*/  @P0 BRA `(.L_x_60) ;  /* 0x00000000002c0947 */ /* 0x000fea0003800000 */
[----:B------:R-:W-:-:S05]  /*47f0*/  IMAD.SHL.U32 R15, R4, 0x2, RZ ;  /* 0x00000002040f7824 */ /* 0x000fca00078e00ff */
[----:B------:R-:W-:-:S13]  /*4800*/  ISETP.NE.AND P0, PT, R15, RZ, PT ;  /* 0x000000ff0f00720c */ /* 0x000fda0003f05270 */
[----:B------:R2:W3:Y:S01]  /*4810*/  @!P0 MUFU.RCP R15, R4 ;  /* 0x00000004000f8308 */ /* 0x0004e20000001000 */
[----:B------:R-:W-:Y:S05]  /*4820*/  @!P0 BRA `(.L_x_61) ;  /* 0x0000000000a48947 */ /* 0x000fea0003800000 */
[----:B------:R-:W-:-:S04]  /*4830*/  FFMA R16, R4, 1.84467440737095516160e+19, RZ ;  /* 0x5f80000004107823 */ /* 0x000fc800000000ff */
[----:B---3--:R-:W2:Y:S02]  /*4840*/  MUFU.RCP R15, R16 ;  /* 0x00000010000f7308 */ /* 0x008ea40000001000 */
[----:B--2---:R-:W-:-:S04]  /*4850*/  FFMA R4, R16, R15, -1 ;  /* 0xbf80000010047423 */ /* 0x004fc8000000000f */
[----:B------:R-:W-:-:S04]  /*4860*/  FADD.FTZ R4, -R4, -RZ ;  /* 0x800000ff04047221 */ /* 0x000fc80000010100 */
[----:B------:R-:W-:-:S04]  /*4870*/  FFMA R4, R15, R4, R15 ;  /* 0x000000040f047223 */ /* 0x000fc8000000000f */
[----:B------:R-:W-:Y:S01]  /*4880*/  FFMA R15, R4, 1.84467440737095516160e+19, RZ ;  /* 0x5f800000040f7823 */ /* 0x000fe200000000ff */
[----:B------:R-:W-:Y:S06]  /*4890*/  BRA `(.L_x_61) ;  /* 0x0000000000887947 */ /* 0x000fec0003800000 */
.L_x_60:
[----:B------:R-:W-:-:S05]  /*48a0*/  VIADD R38, R36, 0xffffff03 ;  /* 0xffffff0324267836 */ /* 0x000fca0000000000 */
[----:B------:R-:W-:-:S13]  /*48b0*/  ISETP.GT.U32.AND P0, PT, R38, 0x1, PT ;  /* 0x000000012600780c */ /* 0x000fda0003f04070 */
[----:B------:R-:W-:Y:S05]  /*48c0*/  @P0 BRA `(.L_x_62) ;  /* 0x0000000000780947 */ /* 0x000fea0003800000 */
[----:B------:R-:W-:Y:S01]  /*48d0*/  LOP3.LUT R15, R4, 0x7fffff, RZ, 0xc0, !PT ;  /* 0x007fffff040f7812 */ /* 0x000fe200078ec0ff */
[----:B------:R-:W-:-:S03]  /*48e0*/  IMAD.MOV.U32 R19, RZ, RZ, 0x3 ;  /* 0x00000003ff137424 */ /* 0x000fc600078e00ff */
[----:B------:R-:W-:Y:S02]  /*48f0*/  LOP3.LUT R15, R15, 0x3f800000, RZ, 0xfc, !PT ;  /* 0x3f8000000f0f7812 */ /* 0x000fe400078efcff */
[----:B------:R-:W-:Y:S02]  /*4900*/  SHF.L.U32 R19, R19, R38, RZ ;  /* 0x0000002613137219 */ /* 0x000fe400000006ff */
[----:B------:R-:W0:Y:S02]  /*4910*/  MUFU.RCP R16, R15 ;  /* 0x0000000f00107308 */ /* 0x000e240000001000 */
[----:B0-----:R-:W-:-:S04]  /*4920*/  FFMA R17, R15, R16, -1 ;  /* 0xbf8000000f117423 */ /* 0x001fc80000000010 */
[----:B------:R-:W-:-:S04]  /*4930*/  FADD.FTZ R17, -R17, -RZ ;  /* 0x800000ff11117221 */ /* 0x000fc80000010100 */
[CCC-:B------:R-:W-:Y:S01]  /*4940*/  FFMA.RM R18, R16.reuse, R17.reuse, R16.reuse ;  /* 0x0000001110127223 */ /* 0x1c0fe20000004010 */
[----:B------:R-:W-:-:S04]  /*4950*/  FFMA.RP R17, R16, R17, R16 ;  /* 0x0000001110117223 */ /* 0x000fc80000008010 */
[C---:B------:R-:W-:Y:S02]  /*4960*/  LOP3.LUT R16, R18.reuse, 0x7fffff, RZ, 0xc0, !PT ;  /* 0x007fffff12107812 */ /* 0x040fe400078ec0ff */
[----:B------:R-:W-:Y:S02]  /*4970*/  FSETP.NEU.FTZ.AND P0, PT, R18, R17, PT ;  /* 0x000000111200720b */ /* 0x000fe40003f1d000 */
[----:B------:R-:W-:Y:S02]  /*4980*/  LOP3.LUT R16, R16, 0x800000, RZ, 0xfc, !PT ;  /* 0x0080000010107812 */ /* 0x000fe400078efcff */
[----:B------:R-:W-:Y:S02]  /*4990*/  SEL R17, RZ, 0xffffffff, !P0 ;  /* 0xffffffffff117807 */ /* 0x000fe40004000000 */
[----:B------:R-:W-:-:S03]  /*49a0*/  LOP3.LUT R19, R19, R16, RZ, 0xc0, !PT ;  /* 0x0000001013137212 */ /* 0x000fc600078ec0ff */
[----:B------:R-:W-:Y:S01]  /*49b0*/  IMAD.MOV R17, RZ, RZ, -R17 ;  /* 0x000000ffff117224 */ /* 0x000fe200078e0a11 */
[----:B------:R-:W-:-:S04]  /*49c0*/  SHF.R.U32.HI R19, RZ, R38, R19 ;  /* 0x00000026ff137219 */ /* 0x000fc80000011613 */
[----:B------:R-:W-:Y:S02]  /*49d0*/  LOP3.LUT P1, RZ, R17, R38, R16, 0xf8, !PT ;  /* 0x0000002611ff7212 */ /* 0x000fe4000782f810 */
[C---:B------:R-:W-:Y:S02]  /*49e0*/  LOP3.LUT P0, RZ, R19.reuse, 0x1, RZ, 0xc0, !PT ;  /* 0x0000000113ff7812 */ /* 0x040fe4000780c0ff */
[----:B------:R-:W-:-:S04]  /*49f0*/  LOP3.LUT P2, RZ, R19, 0x2, RZ, 0xc0, !PT ;  /* 0x0000000213ff7812 */ /* 0x000fc8000784c0ff */
[----:B------:R-:W-:Y:S02]  /*4a00*/  PLOP3.LUT P0, PT, P0, P1, P2, 0xe0, 0x0 ;  /* 0x000000000000781c */ /* 0x000fe40000703c20 */
[----:B------:R-:W-:Y:S02]  /*4a10*/  LOP3.LUT P1, RZ, R4, 0x7fffff, RZ, 0xc0, !PT ;  /* 0x007fffff04ff7812 */ /* 0x000fe4000782c0ff */
[----:B------:R-:W-:-:S05]  /*4a20*/  SEL R15, RZ, 0x1, !P0 ;  /* 0x00000001ff0f7807 */ /* 0x000fca0004000000 */
[----:B------:R-:W-:-:S05]  /*4a30*/  IMAD.MOV R15, RZ, RZ, -R15 ;  /* 0x000000ffff0f7224 */ /* 0x000fca00078e0a0f */
[----:B------:R-:W-:Y:S01]  /*4a40*/  ISETP.GE.AND P0, PT, R15, RZ, PT ;  /* 0x000000ff0f00720c */ /* 0x000fe20003f06270 */
[----:B------:R-:W-:-:S05]  /*4a50*/  VIADD R15, R36, 0xffffff04 ;  /* 0xffffff04240f7836 */ /* 0x000fca0000000000 */
[----:B------:R-:W-:-:S07]  /*4a60*/  SHF.R.U32.HI R15, RZ, R15, R16 ;  /* 0x0000000fff0f7219 */ /* 0x000fce0000011610 */
[----:B------:R-:W-:-:S04]  /*4a70*/  @!P0 VIADD R15, R15, 0x1 ;  /* 0x000000010f0f8836 */ /* 0x000fc80000000000 */
[----:B------:R-:W-:-:S05]  /*4a80*/  @!P1 IMAD.SHL.U32 R15, R15, 0x2, RZ ;  /* 0x000000020f0f9824 */ /* 0x000fca00078e00ff */
[----:B------:R-:W-:Y:S01]  /*4a90*/  LOP3.LUT R15, R15, 0x80000000, R4, 0xf8, !PT ;  /* 0x800000000f0f7812 */ /* 0x000fe200078ef804 */
[----:B------:R-:W-:Y:S06]  /*4aa0*/  BRA `(.L_x_61) ;  /* 0x0000000000047947 */ /* 0x000fec0003800000 */
.L_x_62:
[----:B------:R0:W1:Y:S02]  /*4ab0*/  MUFU.RCP R15, R4 ;  /* 0x00000004000f7308 */ /* 0x0000640000001000 */
.L_x_61:
[----:B-1-3--:R-:W-:Y:S02]  /*4ac0*/  IMAD.MOV.U32 R18, RZ, RZ, R15 ;  /* 0x000000ffff127224 */ /* 0x00afe400078e000f */
[----:B------:R-:W-:-:S04]  /*4ad0*/  IMAD.MOV.U32 R15, RZ, RZ, 0x0 ;  /* 0x00000000ff0f7424 */ /* 0x000fc800078e00ff */
[----:B0-2---:R-:W-:Y:S05]  /*4ae0*/  RET.REL.NODEC R14 `(_Z4test8sphere_t7light_tPf) ;  /* 0xffffffb40e447950 */ /* 0x005fea0003c3ffff */
        .weak           $__internal_3_$__cuda_sm20_sqrt_rn_f32_slowpath
        .type           $__internal_3_$__cuda_sm20_sqrt_rn_f32_slowpath,@function
        .size           $__internal_3_$__cuda_sm20_sqrt_rn_f32_slowpath,($__internal_4_$__cuda_sm3x_div_rn_noftz_f32_slowpath - $__internal_3_$__cuda_sm20_sqrt_rn_f32_slowpath)
$__internal_3_$__cuda_sm20_sqrt_rn_f32_slowpath:
[----:B------:R-:W-:-:S13]  /*4af0*/  LOP3.LUT P0, RZ, R4, 0x7fffffff, RZ, 0xc0, !PT ;  /* 0x7fffffff04ff7812 */ /* 0x000fda000780c0ff */
[----:B------:R-:W-:Y:S01]  /*4b00*/  @!P0 IMAD.MOV.U32 R15, RZ, RZ, R4 ;  /* 0x000000ffff0f8224 */ /* 0x000fe200078e0004 */
[----:B------:R-:W-:Y:S06]  /*4b10*/  @!P0 BRA `(.L_x_63) ;  /* 0x0000000000448947 */ /* 0x000fec0003800000 */
[----:B------:R-:W-:-:S13]  /*4b20*/  FSETP.GEU.FTZ.AND P0, PT, R4, RZ, PT ;  /* 0x000000ff0400720b */ /* 0x000fda0003f1e000 */
[----:B------:R-:W-:Y:S01]  /*4b30*/  @!P0 IMAD.MOV.U32 R15, RZ, RZ, 0x7fffffff ;  /* 0x7fffffffff0f8424 */ /* 0x000fe200078e00ff */
[----:B------:R-:W-:Y:S06]  /*4b40*/  @!P0 BRA `(.L_x_63) ;  /* 0x0000000000388947 */ /* 0x000fec0003800000 */
[----:B------:R-:W-:-:S13]  /*4b50*/  FSETP.GTU.FTZ.AND P0, PT, |R4|, +INF , PT ;  /* 0x7f8000000400780b */ /* 0x000fda0003f1c200 */
[----:B------:R-:W-:Y:S01]  /*4b60*/  @P0 FADD.FTZ R15, R4, 1 ;  /* 0x3f800000040f0421 */ /* 0x000fe20000010000 */
[----:B------:R-:W-:Y:S06]  /*4b70*/  @P0 BRA `(.L_x_63) ;  /* 0x00000000002c0947 */ /* 0x000fec0003800000 */
[----:B------:R-:W-:-:S13]  /*4b80*/  FSETP.NEU.FTZ.AND P0, PT, |R4|, +INF , PT ;  /* 0x7f8000000400780b */ /* 0x000fda0003f1d200 */
[----:B------:R-:W-:Y:S01]  /*4b90*/  @!P0 MOV R15, R4 ;  /* 0x00000004000f8202 */ /* 0x000fe20000000f00 */
[----:B------:R-:W-:Y:S06]  /*4ba0*/  @!P0 BRA `(.L_x_63) ;  /* 0x0000000000208947 */ /* 0x000fec0003800000 */
[----:B------:R-:W-:-:S04]  /*4bb0*/  FFMA R37, R4, 1.84467440737095516160e+19, RZ ;  /* 0x5f80000004257823 */ /* 0x000fc800000000ff */
[----:B------:R-:W0:Y:S02]  /*4bc0*/  MUFU.RSQ R38, R37 ;  /* 0x0000002500267308 */ /* 0x000e240000001400 */
[----:B0-----:R-:W-:Y:S01]  /*4bd0*/  FMUL.FTZ R4, R37, R38 ;  /* 0x0000002625047220 */ /* 0x001fe20000410000 */
[----:B------:R-:W-:-:S03]  /*4be0*/  FMUL.FTZ R38, R38, 0.5 ;  /* 0x3f00000026267820 */ /* 0x000fc60000410000 */
[----:B------:R-:W-:-:S04]  /*4bf0*/  FADD.FTZ R15, -R4, -RZ ;  /* 0x800000ff040f7221 */ /* 0x000fc80000010100 */
[----:B------:R-:W-:-:S04]  /*4c00*/  FFMA R15, R4, R15, R37 ;  /* 0x0000000f040f7223 */ /* 0x000fc80000000025 */
[----:B------:R-:W-:-:S04]  /*4c10*/  FFMA R15, R15, R38, R4 ;  /* 0x000000260f0f7223 */ /* 0x000fc80000000004 */
[----:B------:R-:W-:-:S07]  /*4c20*/  FMUL.FTZ R15, R15, 2.3283064365386962891e-10 ;  /* 0x2f8000000f0f7820 */ /* 0x000fce0000410000 */
.L_x_63:
[----:B------:R-:W-:Y:S02]  /*4c30*/  IMAD.MOV.U32 R4, RZ, RZ, R15 ;  /* 0x000000ffff047224 */ /* 0x000fe400078e000f */
[----:B------:R-:W-:-:S04]  /*4c40*/  IMAD.MOV.U32 R15, RZ, RZ, 0x0 ;  /* 0x00000000ff0f7424 */ /* 0x000fc800078e00ff */
[----:B------:R-:W-:Y:S05]  /*4c50*/  RET.REL.NODEC R14 `(_Z4test8sphere_t7light_tPf) ;  /* 0xffffffb00ee87950 */ /* 0x000fea0003c3ffff */
        .weak           $__internal_4_$__cuda_sm3x_div_rn_noftz_f32_slowpath
        .type           $__internal_4_$__cuda_sm3x_div_rn_noftz_f32_slowpath,@function
        .size           $__internal_4_$__cuda_sm3x_div_rn_noftz_f32_slowpath,($_Z4test8sphere_t7light_tPf$__internal_accurate_pow - $__internal_4_$__cuda_sm3x_div_rn_noftz_f32_slowpath)
$__internal_4_$__cuda_sm3x_div_rn_noftz_f32_slowpath:
[----:B------:R-:W-:Y:S02]  /*4c60*/  SHF.R.U32.HI R15, RZ, 0x17, R39 ;  /* 0x00000017ff0f7819 */ /* 0x000fe40000011627 */
[----:B------:R-:W-:Y:S02]  /*4c70*/  SHF.R.U32.HI R36, RZ, 0x17, R4 ;  /* 0x00000017ff247819 */ /* 0x000fe40000011604 */
[----:B------:R-:W-:Y:S02]  /*4c80*/  LOP3.LUT R15, R15, 0xff, RZ, 0xc0, !PT ;  /* 0x000000ff0f0f7812 */ /* 0x000fe400078ec0ff */
[----:B------:R-:W-:-:S03]  /*4c90*/  LOP3.LUT R36, R36, 0xff, RZ, 0xc0, !PT ;  /* 0x000000ff24247812 */ /* 0x000fc600078ec0ff */
[----:B------:R-:W-:Y:S02]  /*4ca0*/  VIADD R37, R15, 0xffffffff ;  /* 0xffffffff0f257836 */ /* 0x000fe40000000000 */
[----:B------:R-:W-:-:S03]  /*4cb0*/  VIADD R38, R36, 0xffffffff ;  /* 0xffffffff24267836 */ /* 0x000fc60000000000 */
[----:B------:R-:W-:-:S04]  /*4cc0*/  ISETP.GT.U32.AND P0, PT, R37, 0xfd, PT ;  /* 0x000000fd2500780c */ /* 0x000fc80003f04070 */
[----:B------:R-:W-:-:S13]  /*4cd0*/  ISETP.GT.U32.OR P0, PT, R38, 0xfd, P0 ;  /* 0x000000fd2600780c */ /* 0x000fda0000704470 */
[----:B------:R-:W-:Y:S01]  /*4ce0*/  @!P0 IMAD.MOV.U32 R17, RZ, RZ, RZ ;  /* 0x000000ffff118224 */ /* 0x000fe200078e00ff */
[----:B------:R-:W-:Y:S06]  /*4cf0*/  @!P0 BRA `(.L_x_64) ;  /* 0x00000000005c8947 */ /* 0x000fec0003800000 */
[----:B------:R-:W-:Y:S02]  /*4d00*/  FSETP.GTU.FTZ.AND P0, PT, |R4|, +INF , PT ;  /* 0x7f8000000400780b */ /* 0x000fe40003f1c200 */
[----:B------:R-:W-:-:S04]  /*4d10*/  FSETP.GTU.FTZ.AND P1, PT, |R39|, +INF , PT ;  /* 0x7f8000002700780b */ /* 0x000fc80003f3c200 */
[----:B------:R-:W-:-:S13]  /*4d20*/  PLOP3.LUT P0, PT, P0, P1, PT, 0xf8, 0x8f ;  /* 0x00000000008f781c */ /* 0x000fda0000703f70 */
[----:B------:R-:W-:Y:S05]  /*4d30*/  @P0 BRA `(.L_x_65) ;  /* 0x0000000400440947 */ /* 0x000fea0003800000 */
[----:B------:R-:W-:-:S13]  /*4d40*/  LOP3.LUT P0, RZ, R39, 0x7fffffff, R4, 0xc8, !PT ;  /* 0x7fffffff27ff7812 */ /* 0x000fda000780c804 */
[----:B------:R-:W-:Y:S05]  /*4d50*/  @!P0 BRA `(.L_x_66) ;  /* 0x0000000400348947 */ /* 0x000fea0003800000 */
[C---:B------:R-:W-:Y:S02]  /*4d60*/  FSETP.NEU.FTZ.AND P0, PT, |R4|.reuse, +INF , PT ;  /* 0x7f8000000400780b */ /* 0x040fe40003f1d200 */
[----:B------:R-:W-:Y:S02]  /*4d70*/  FSETP.NEU.FTZ.AND P2, PT, |R39|, +INF , PT ;  /* 0x7f8000002700780b */ /* 0x000fe40003f5d200 */
[----:B------:R-:W-:-:S11]  /*4d80*/  FSETP.NEU.FTZ.AND P1, PT, |R4|, +INF , PT ;  /* 0x7f8000000400780b */ /* 0x000fd60003f3d200 */
[----:B------:R-:W-:Y:S05]  /*4d90*/  @!P2 BRA !P0, `(.L_x_66) ;  /* 0x000000040024a947 */ /* 0x000fea0004000000 */
[----:B------:R-:W-:-:S04]  /*4da0*/  LOP3.LUT P0, RZ, R4, 0x7fffffff, RZ, 0xc0, !PT ;  /* 0x7fffffff04ff7812 */ /* 0x000fc8000780c0ff */
[----:B------:R-:W-:-:S13]  /*4db0*/  PLOP3.LUT P0, PT, P2, P0, PT, 0x2f, 0xf2 ;  /* 0x0000000000f2781c */ /* 0x000fda0001700577 */
[----:B------:R-:W-:Y:S05]  /*4dc0*/  @P0 BRA `(.L_x_67) ;  /* 0x0000000400100947 */ /* 0x000fea0003800000 */
[----:B------:R-:W-:-:S04]  /*4dd0*/  LOP3.LUT P0, RZ, R39, 0x7fffffff, RZ, 0xc0, !PT ;  /* 0x7fffffff27ff7812 */ /* 0x000fc8000780c0ff */
[----:B------:R-:W-:-:S13]  /*4de0*/  PLOP3.LUT P0, PT, P1, P0, PT, 0x2f, 0xf2 ;  /* 0x0000000000f2781c */ /* 0x000fda0000f00577 */
[----:B------:R-:W-:Y:S05]  /*4df0*/  @P0 BRA `(.L_x_68) ;  /* 0x0000000000f80947 */ /* 0x000fea0003800000 */
[----:B------:R-:W-:Y:S02]  /*4e00*/  ISETP.GE.AND P0, PT, R38, RZ, PT ;  /* 0x000000ff2600720c */ /* 0x000fe40003f06270 */
[----:B------:R-:W-:-:S11]  /*4e10*/  ISETP.GE.AND P1, PT, R37, RZ, PT ;  /* 0x000000ff2500720c */ /* 0x000fd60003f26270 */
[----:B------:R-:W-:Y:S02]  /*4e20*/  @P0 IMAD.MOV.U32 R17, RZ, RZ, RZ ;  /* 0x000000ffff110224 */ /* 0x000fe400078e00ff */
[----:B------:R-:W-:Y:S01]  /*4e30*/  @!P0 FFMA R4, R4, 1.84467440737095516160e+19, RZ ;  /* 0x5f80000004048823 */ /* 0x000fe200000000ff */
[----:B------:R-:W-:Y:S02]  /*4e40*/  @!P0 IMAD.MOV.U32 R17, RZ, RZ, -0x40 ;  /* 0xffffffc0ff118424 */ /* 0x000fe400078e00ff */
[----:B------:R-:W-:Y:S02]  /*4e50*/  @!P1 FFMA R39, R39, 1.84467440737095516160e+19, RZ ;  /* 0x5f80000027279823 */ /* 0x000fe400000000ff */
[----:B------:R-:W-:-:S07]  /*4e60*/  @!P1 VIADD R17, R17, 0x40 ;  /* 0x0000004011119836 */ /* 0x000fce0000000000 */
.L_x_64:
[----:B------:R-:W-:Y:S01]  /*4e70*/  LEA R37, R15, 0xc0800000, 0x17 ;  /* 0xc08000000f257811 */ /* 0x000fe200078eb8ff */
[----:B------:R-:W-:-:S04]  /*4e80*/  VIADD R36, R36, 0xffffff81 ;  /* 0xffffff8124247836 */ /* 0x000fc80000000000 */
[----:B------:R-:W-:Y:S02]  /*4e90*/  IMAD.IADD R39, R39, 0x1, -R37 ;  /* 0x0000000127277824 */ /* 0x000fe400078e0a25 */
[C---:B------:R-:W-:Y:S01]  /*4ea0*/  IMAD R4, R36.reuse, -0x800000, R4 ;  /* 0xff80000024047824 */ /* 0x040fe200078e0204 */
[----:B------:R-:W-:Y:S01]  /*4eb0*/  IADD3 R36, PT, PT, R36, 0x7f, -R15 ;  /* 0x0000007f24247810 */ /* 0x000fe20007ffe80f */
[----:B------:R0:W1:Y:S04]  /*4ec0*/  MUFU.RCP R37, R39 ;  /* 0x0000002700257308 */ /* 0x0000680000001000 */
[----:B------:R-:W-:Y:S02]  /*4ed0*/  IMAD.IADD R17, R36, 0x1, R17 ;  /* 0x0000000124117824 */ /* 0x000fe400078e0211 */
[----:B0-----:R-:W-:-:S04]  /*4ee0*/  FADD.FTZ R39, -R39, -RZ ;  /* 0x800000ff27277221 */ /* 0x001fc80000010100 */
[----:B-1----:R-:W-:-:S04]  /*4ef0*/  FFMA R38, R37, R39, 1 ;  /* 0x3f80000025267423 */ /* 0x002fc80000000027 */
[----:B------:R-:W-:-:S04]  /*4f00*/  FFMA R37, R37, R38, R37 ;  /* 0x0000002625257223 */ /* 0x000fc80000000025 */
[----:B------:R-:W-:-:S04]  /*4f10*/  FFMA R38, R4, R37, RZ ;  /* 0x0000002504267223 */ /* 0x000fc800000000ff */
[----:B------:R-:W-:-:S04]  /*4f20*/  FFMA R40, R39, R38, R4 ;  /* 0x0000002627287223 */ /* 0x000fc80000000004 */
[----:B------:R-:W-:-:S04]  /*4f30*/  FFMA R38, R37, R40, R38 ;  /* 0x0000002825267223 */ /* 0x000fc80000000026 */
[----:B------:R-:W-:-:S04]  /*4f40*/  FFMA R39, R39, R38, R4 ;  /* 0x0000002627277223 */ /* 0x000fc80000000004 */
[----:B------:R-:W-:-:S05]  /*4f50*/  FFMA R4, R37, R39, R38 ;  /* 0x0000002725047223 */ /* 0x000fca0000000026 */
[----:B------:R-:W-:-:S04]  /*4f60*/  SHF.R.U32.HI R15, RZ, 0x17, R4 ;  /* 0x00000017ff0f7819 */ /* 0x000fc80000011604 */
[----:B------:R-:W-:-:S05]  /*4f70*/  LOP3.LUT R15, R15, 0xff, RZ, 0xc0, !PT ;  /* 0x000000ff0f0f7812 */ /* 0x000fca00078ec0ff */
[----:B------:R-:W-:-:S04]  /*4f80*/  IMAD.IADD R15, R15, 0x1, R17 ;  /* 0x000000010f0f7824 */ /* 0x000fc800078e0211 */
[----:B------:R-:W-:-:S05]  /*4f90*/  VIADD R36, R15, 0xffffffff ;  /* 0xffffffff0f247836 */ /* 0x000fca0000000000 */
[----:B------:R-:W-:-:S13]  /*4fa0*/  ISETP.GE.U32.AND P0, PT, R36, 0xfe, PT ;  /* 0x000000fe2400780c */ /* 0x000fda0003f06070 */
[----:B------:R-:W-:Y:S05]  /*4fb0*/  @!P0 BRA `(.L_x_69) ;  /* 0x0000000000808947 */ /* 0x000fea0003800000 */
[----:B------:R-:W-:-:S13]  /*4fc0*/  ISETP.GT.AND P0, PT, R15, 0xfe, PT ;  /* 0x000000fe0f00780c */ /* 0x000fda0003f04270 */
[----:B------:R-:W-:Y:S05]  /*4fd0*/  @P0 BRA `(.L_x_70) ;  /* 0x00000000006c0947 */ /* 0x000fea0003800000 */
[----:B------:R-:W-:-:S13]  /*4fe0*/  ISETP.GE.AND P0, PT, R15, 0x1, PT ;  /* 0x000000010f00780c */ /* 0x000fda0003f06270 */
[----:B------:R-:W-:Y:S05]  /*4ff0*/  @P0 BRA `(.L_x_71) ;  /* 0x0000000000980947 */ /* 0x000fea0003800000 */
[----:B------:R-:W-:Y:S02]  /*5000*/  ISETP.GE.AND P0, PT, R15, -0x18, PT ;  /* 0xffffffe80f00780c */ /* 0x000fe40003f06270 */
[----:B------:R-:W-:-:S11]  /*5010*/  LOP3.LUT R4, R4, 0x80000000, RZ, 0xc0, !PT ;  /* 0x8000000004047812 */ /* 0x000fd600078ec0ff */
[----:B------:R-:W-:Y:S05]  /*5020*/  @!P0 BRA `(.L_x_71) ;  /* 0x00000000008c8947 */ /* 0x000fea0003800000 */
[CCC-:B------:R-:W-:Y:S01]  /*5030*/  FFMA.RZ R36, R37.reuse, R39.reuse, R38.reuse ;  /* 0x0000002725247223 */ /* 0x1c0fe2000000c026 */
[CCC-:B------:R-:W-:Y:S01]  /*5040*/  FFMA.RP R17, R37.reuse, R39.reuse, R38.reuse ;  /* 0x0000002725117223 */ /* 0x1c0fe20000008026 */
[----:B------:R-:W-:Y:S01]  /*5050*/  FFMA.RM R37, R37, R39, R38 ;  /* 0x0000002725257223 */ /* 0x000fe20000004026 */
[C---:B------:R-:W-:Y:S01]  /*5060*/  VIADD R38, R15.reuse, 0x20 ;  /* 0x000000200f267836 */ /* 0x040fe20000000000 */
[C---:B------:R-:W-:Y:S02]  /*5070*/  ISETP.NE.AND P2, PT, R15.reuse, RZ, PT ;  /* 0x000000ff0f00720c */ /* 0x040fe40003f45270 */
[----:B------:R-:W-:Y:S02]  /*5080*/  LOP3.LUT R36, R36, 0x7fffff, RZ, 0xc0, !PT ;  /* 0x007fffff24247812 */ /* 0x000fe400078ec0ff */
[----:B------:R-:W-:Y:S01]  /*5090*/  ISETP.NE.AND P1, PT, R15, RZ, PT ;  /* 0x000000ff0f00720c */ /* 0x000fe20003f25270 */
[----:B------:R-:W-:Y:S01]  /*50a0*/  IMAD.MOV R15, RZ, RZ, -R15 ;  /* 0x000000ffff0f7224 */ /* 0x000fe200078e0a0f */
[----:B------:R-:W-:-:S02]  /*50b0*/  LOP3.LUT R36, R36, 0x800000, RZ, 0xfc, !PT ;  /* 0x0080000024247812 */ /* 0x000fc400078efcff */
[----:B------:R-:W-:Y:S02]  /*50c0*/  FSETP.NEU.FTZ.AND P0, PT, R17, R37, PT ;  /* 0x000000251100720b */ /* 0x000fe40003f1d000 */
[----:B------:R-:W-:Y:S02]  /*50d0*/  SHF.L.U32 R38, R36, R38, RZ ;  /* 0x0000002624267219 */ /* 0x000fe400000006ff */
[----:B------:R-:W-:Y:S02]  /*50e0*/  SEL R15, R15, RZ, P2 ;  /* 0x000000ff0f0f7207 */ /* 0x000fe40001000000 */
[----:B------:R-:W-:Y:S02]  /*50f0*/  ISETP.NE.AND P1, PT, R38, RZ, P1 ;  /* 0x000000ff2600720c */ /* 0x000fe40000f25270 */
[----:B------:R-:W-:Y:S02]  /*5100*/  SHF.R.U32.HI R15, RZ, R15, R36 ;  /* 0x0000000fff0f7219 */ /* 0x000fe40000011624 */
[----:B------:R-:W-:-:S02]  /*5110*/  PLOP3.LUT P0, PT, P0, P1, PT, 0xf8, 0x8f ;  /* 0x00000000008f781c */ /* 0x000fc40000703f70 */
[----:B------:R-:W-:Y:S02]  /*5120*/  SHF.R.U32.HI R17, RZ, 0x1, R15 ;  /* 0x00000001ff117819 */ /* 0x000fe4000001160f */
[----:B------:R-:W-:-:S04]  /*5130*/  SEL R36, RZ, 0x1, !P0 ;  /* 0x00000001ff247807 */ /* 0x000fc80004000000 */
[----:B------:R-:W-:-:S04]  /*5140*/  LOP3.LUT R36, R36, 0x1, R17, 0xf8, !PT ;  /* 0x0000000124247812 */ /* 0x000fc800078ef811 */
[----:B------:R-:W-:-:S04]  /*5150*/  LOP3.LUT R36, R36, R15, RZ, 0xc0, !PT ;  /* 0x0000000f24247212 */ /* 0x000fc800078ec0ff */
[----:B------:R-:W-:-:S04]  /*5160*/  IADD3 R17, PT, PT, R17, R36, RZ ;  /* 0x0000002411117210 */ /* 0x000fc80007ffe0ff */
[----:B------:R-:W-:Y:S01]  /*5170*/  LOP3.LUT R4, R17, R4, RZ, 0xfc, !PT ;  /* 0x0000000411047212 */ /* 0x000fe200078efcff */
[----:B------:R-:W-:Y:S06]  /*5180*/  BRA `(.L_x_71) ;  /* 0x0000000000347947 */ /* 0x000fec0003800000 */
.L_x_70:
[----:B------:R-:W-:-:S04]  /*5190*/  LOP3.LUT R4, R4, 0x80000000, RZ, 0xc0, !PT ;  /* 0x8000000004047812 */ /* 0x000fc800078ec0ff */
[----:B------:R-:W-:Y:S01]  /*51a0*/  LOP3.LUT R4, R4, 0x7f800000, RZ, 0xfc, !PT ;  /* 0x7f80000004047812 */ /* 0x000fe200078efcff */
[----:B------:R-:W-:Y:S06]  /*51b0*/  BRA `(.L_x_71) ;  /* 0x0000000000287947 */ /* 0x000fec0003800000 */
.L_x_69:
[----:B------:R-:W-:Y:S01]  /*51c0*/  IMAD R4, R17, 0x800000, R4 ;  /* 0x0080000011047824 */ /* 0x000fe200078e0204 */
[----:B------:R-:W-:Y:S06]  /*51d0*/  BRA `(.L_x_71) ;  /* 0x0000000000207947 */ /* 0x000fec0003800000 */
.L_x_68:
[----:B------:R-:W-:-:S04]  /*51e0*/  LOP3.LUT R4, R39, 0x80000000, R4, 0x48, !PT ;  /* 0x8000000027047812 */ /* 0x000fc800078e4804 */
[----:B------:R-:W-:Y:S01]  /*51f0*/  LOP3.LUT R4, R4, 0x7f800000, RZ, 0xfc, !PT ;  /* 0x7f80000004047812 */ /* 0x000fe200078efcff */
[----:B------:R-:W-:Y:S06]  /*5200*/  BRA `(.L_x_71) ;  /* 0x0000000000147947 */ /* 0x000fec0003800000 */
.L_x_67:
[----:B------:R-:W-:Y:S01]  /*5210*/  LOP3.LUT R4, R39, 0x80000000, R4, 0x48, !PT ;  /* 0x8000000027047812 */ /* 0x000fe200078e4804 */
[----:B------:R-:W-:Y:S06]  /*5220*/  BRA `(.L_x_71) ;  /* 0x00000000000c7947 */ /* 0x000fec0003800000 */
.L_x_66:
[----:B------:R-:W0:Y:S01]  /*5230*/  MUFU.RSQ R4, -QNAN ;  /* 0xffc0000000047908 */ /* 0x000e220000001400 */
[----:B------:R-:W-:Y:S05]  /*5240*/  BRA `(.L_x_71) ;  /* 0x0000000000047947 */ /* 0x000fea0003800000 */
.L_x_65:
[----:B------:R-:W-:-:S07]  /*5250*/  FADD.FTZ R4, R4, R39 ;  /* 0x0000002704047221 */ /* 0x000fce0000010000 */
.L_x_71:
[----:B------:R-:W-:-:S04]  /*5260*/  IMAD.MOV.U32 R15, RZ, RZ, 0x0 ;  /* 0x00000000ff0f7424 */ /* 0x000fc800078e00ff */
[----:B0-----:R-:W-:Y:S05]  /*5270*/  RET.REL.NODEC R14 `(_Z4test8sphere_t7light_tPf) ;  /* 0xffffffac0e607950 */ /* 0x001fea0003c3ffff */
        .type           $_Z4test8sphere_t7light_tPf$__internal_accurate_pow,@function
        .size           $_Z4test8sphere_t7light_tPf$__internal_accurate_pow,(.L_x_79 - $_Z4test8sphere_t7light_tPf$__internal_accurate_pow)
$_Z4test8sphere_t7light_tPf$__internal_accurate_pow:
[----:B------:R-:W-:Y:S01]  /*5280*/  ISETP.GT.U32.AND P0, PT, R14, 0xfffff, PT ;  /* 0x000fffff0e00780c */ /* 0x000fe20003f04070 */
[----:B------:R-:W-:Y:S01]  /*5290*/  IMAD.MOV.U32 R36, RZ, RZ, R15 ;  /* 0x000000ffff247224 */ /* 0x000fe200078e000f */
[----:B------:R-:W-:Y:S01]  /*52a0*/  UMOV UR14, 0x7d2cafe2 ;  /* 0x7d2cafe2000e7882 */ /* 0x000fe20000000000 */
[--C-:B------:R-:W-:Y:S01]  /*52b0*/  IMAD.MOV.U32 R37, RZ, RZ, R14.reuse ;  /* 0x000000ffff257224 */ /* 0x100fe200078e000e */
[----:B------:R-:W-:Y:S01]  /*52c0*/  UMOV UR15, 0x3eb0f5ff ;  /* 0x3eb0f5ff000f7882 */ /* 0x000fe20000000000 */
[--C-:B------:R-:W-:Y:S01]  /*52d0*/  IMAD.MOV.U32 R40, RZ, RZ, R14.reuse ;  /* 0x000000ffff287224 */ /* 0x100fe200078e000e */
[----:B------:R-:W-:Y:S01]  /*52e0*/  SHF.R.U32.HI R14, RZ, 0x14, R14 ;  /* 0x00000014ff0e7819 */ /* 0x000fe2000001160e */
[----:B------:R-:W-:Y:S01]  /*52f0*/  IMAD.MOV.U32 R46, RZ, RZ, RZ ;  /* 0x000000ffff2e7224 */ /* 0x000fe200078e00ff */
[----:B------:R-:W-:Y:S01]  /*5300*/  UMOV UR22, 0x3b39803f ;  /* 0x3b39803f00167882 */ /* 0x000fe20000000000 */
[----:B------:R-:W-:-:S04]  /*5310*/  UMOV UR23, 0x3c7abc9e ;  /* 0x3c7abc9e00177882 */ /* 0x000fc80000000000 */
[----:B------:R-:W-:-:S10]  /*5320*/  @!P0 DMUL R36, R36, 1.80143985094819840000e+16 ;  /* 0x4350000024248828 */ /* 0x000fd40000000000 */
[----:B------:R-:W-:Y:S01]  /*5330*/  @!P0 IMAD.MOV.U32 R40, RZ, RZ, R37 ;  /* 0x000000ffff288224 */ /* 0x000fe200078e0025 */
[----:B------:R-:W-:Y:S01]  /*5340*/  @!P0 LEA.HI R14, R37, 0xffffffca, RZ, 0xc ;  /* 0xffffffca250e8811 */ /* 0x000fe200078f60ff */
[----:B------:R-:W-:-:S03]  /*5350*/  @!P0 IMAD.MOV.U32 R15, RZ, RZ, R36 ;  /* 0x000000ffff0f8224 */ /* 0x000fc600078e0024 */
[----:B------:R-:W-:Y:S01]  /*5360*/  LOP3.LUT R40, R40, 0x800fffff, RZ, 0xc0, !PT ;  /* 0x800fffff28287812 */ /* 0x000fe200078ec0ff */
[----:B------:R-:W-:-:S03]  /*5370*/  IMAD.MOV.U32 R52, RZ, RZ, R15 ;  /* 0x000000ffff347224 */ /* 0x000fc600078e000f */
[----:B------:R-:W-:-:S04]  /*5380*/  LOP3.LUT R40, R40, 0x3ff00000, RZ, 0xfc, !PT ;  /* 0x3ff0000028287812 */ /* 0x000fc800078efcff */
[----:B------:R-:W-:Y:S01]  /*5390*/  ISETP.GE.U32.AND P3, PT, R40, 0x3ff6a09f, PT ;  /* 0x3ff6a09f2800780c */ /* 0x000fe20003f66070 */
[----:B------:R-:W-:-:S12]  /*53a0*/  IMAD.MOV.U32 R53, RZ, RZ, R40 ;  /* 0x000000ffff357224 */ /* 0x000fd800078e0028 */
[----:B------:R-:W-:-:S04]  /*53b0*/  @P3 VIADD R15, R53, 0xfff00000 ;  /* 0xfff00000350f3836 */ /* 0x000fc80000000000 */
[----:B------:R-:W-:Y:S02]  /*53c0*/  @P3 IMAD.MOV.U32 R53, RZ, RZ, R15 ;  /* 0x000000ffff353224 */ /* 0x000fe400078e000f */
[C---:B------:R-:W-:Y:S02]  /*53d0*/  VIADD R15, R14.reuse, 0xfffffc01 ;  /* 0xfffffc010e0f7836 */ /* 0x040fe40000000000 */
[----:B------:R-:W-:Y:S02]  /*53e0*/  @P3 VIADD R15, R14, 0xfffffc02 ;  /* 0xfffffc020e0f3836 */ /* 0x000fe40000000000 */
[C---:B------:R-:W-:Y:S02]  /*53f0*/  DADD R50, R52.reuse, 1 ;  /* 0x3ff0000034327429 */ /* 0x040fe40000000000 */
[----:B------:R-:W-:-:S04]  /*5400*/  DADD R52, R52, -1 ;  /* 0xbff0000034347429 */ /* 0x000fc80000000000 */
[----:B------:R-:W0:Y:S02]  /*5410*/  MUFU.RCP64H R47, R51 ;  /* 0x00000033002f7308 */ /* 0x000e240000001800 */
[----:B0-----:R-:W-:-:S08]  /*5420*/  DFMA R50, -R50, R46, 1 ;  /* 0x3ff000003232742b */ /* 0x001fd0000000012e */
[----:B------:R-:W-:-:S08]  /*5430*/  DFMA R50, R50, R50, R50 ;  /* 0x000000323232722b */ /* 0x000fd00000000032 */
[----:B------:R-:W-:Y:S01]  /*5440*/  DFMA R50, R46, R50, R46 ;  /* 0x000000322e32722b */ /* 0x000fe2000000002e */
[----:B------:R-:W-:Y:S02]  /*5450*/  IMAD.MOV.U32 R46, RZ, RZ, 0x41ad3b5a ;  /* 0x41ad3b5aff2e7424 */ /* 0x000fe400078e00ff */
[----:B------:R-:W-:-:S05]  /*5460*/  IMAD.MOV.U32 R47, RZ, RZ, 0x3ed0f5d2 ;  /* 0x3ed0f5d2ff2f7424 */ /* 0x000fca00078e00ff */
[----:B------:R-:W-:-:S08]  /*5470*/  DMUL R54, R52, R50 ;  /* 0x0000003234367228 */ /* 0x000fd00000000000 */
[----:B------:R-:W-:-:S08]  /*5480*/  DFMA R54, R52, R50, R54 ;  /* 0x000000323436722b */ /* 0x000fd00000000036 */
[----:B------:R-:W-:-:S08]  /*5490*/  DMUL R56, R54, R54 ;  /* 0x0000003636387228 */ /* 0x000fd00000000000 */
[----:B------:R-:W-:Y:S01]  /*54a0*/  DFMA R46, R56, UR14, R46 ;  /* 0x0000000e382e7c2b */ /* 0x000fe2000800002e */
[----:B------:R-:W-:Y:S01]  /*54b0*/  UMOV UR14, 0x75488a3f ;  /* 0x75488a3f000e7882 */ /* 0x000fe20000000000 */
[----:B------:R-:W-:-:S06]  /*54c0*/  UMOV UR15, 0x3ef3b20a ;  /* 0x3ef3b20a000f7882 */ /* 0x000fcc0000000000 */
[----:B------:R-:W-:Y:S01]  /*54d0*/  DFMA R48, R56, R46, UR14 ;  /* 0x0000000e38307e2b */ /* 0x000fe2000800002e */
[----:B------:R-:W-:Y:S01]  /*54e0*/  UMOV UR14, 0xe4faecd5 ;  /* 0xe4faecd5000e7882 */ /* 0x000fe20000000000 */
[----:B------:R-:W-:Y:S01]  /*54f0*/  UMOV UR15, 0x3f1745cd ;  /* 0x3f1745cd000f7882 */ /* 0x000fe20000000000 */
[----:B------:R-:W-:-:S05]  /*5500*/  DADD R46, R52, -R54 ;  /* 0x00000000342e7229 */ /* 0x000fca0000000836 */
[----:B------:R-:W-:Y:S01]  /*5510*/  DFMA R48, R56, R48, UR14 ;  /* 0x0000000e38307e2b */ /* 0x000fe20008000030 */
[----:B------:R-:W-:Y:S01]  /*5520*/  UMOV UR14, 0x258a578b ;  /* 0x258a578b000e7882 */ /* 0x000fe20000000000 */
[----:B------:R-:W-:Y:S01]  /*5530*/  UMOV UR15, 0x3f3c71c7 ;  /* 0x3f3c71c7000f7882 */ /* 0x000fe20000000000 */
[----:B------:R-:W-:-:S05]  /*5540*/  DADD R46, R46, R46 ;  /* 0x000000002e2e7229 */ /* 0x000fca000000002e */
[----:B------:R-:W-:Y:S01]  /*5550*/  DFMA R48, R56, R48, UR14 ;  /* 0x0000000e38307e2b */ /* 0x000fe20008000030 */
[----:B------:R-:W-:Y:S01]  /*5560*/  UMOV UR14, 0x9242b910 ;  /* 0x9242b910000e7882 */ /* 0x000fe20000000000 */
[----:B------:R-:W-:Y:S01]  /*5570*/  UMOV UR15, 0x3f624924 ;  /* 0x3f624924000f7882 */ /* 0x000fe20000000000 */
[----:B------:R-:W-:-:S05]  /*5580*/  DFMA R46, R52, -R54, R46 ;  /* 0x80000036342e722b */ /* 0x000fca000000002e */
[----:B------:R-:W-:Y:S01]  /*5590*/  DFMA R48, R56, R48, UR14 ;  /* 0x0000000e38307e2b */ /* 0x000fe20008000030 */
[----:B------:R-:W-:Y:S01]  /*55a0*/  UMOV UR14, 0x99999dfb ;  /* 0x99999dfb000e7882 */ /* 0x000fe20000000000 */
[----:B------:R-:W-:Y:S01]  /*55b0*/  UMOV UR15, 0x3f899999 ;  /* 0x3f899999000f7882 */ /* 0x000fe20000000000 */
[----:B------:R-:W-:-:S05]  /*55c0*/  DMUL R46, R50, R46 ;  /* 0x0000002e322e7228 */ /* 0x000fca0000000000 */
[----:B------:R-:W-:Y:S01]  /*55d0*/  DFMA R48, R56, R48, UR14 ;  /* 0x0000000e38307e2b */ /* 0x000fe20008000030 */
[----:B------:R-:W-:Y:S01]  /*55e0*/  UMOV UR14, 0x55555555 ;  /* 0x55555555000e7882 */ /* 0x000fe20000000000 */
[----:B------:R-:W-:-:S03]  /*55f0*/  UMOV UR15, 0x3fb55555 ;  /* 0x3fb55555000f7882 */ /* 0x000fc60000000000 */
[----:B------:R-:W-:Y:S01]  /*5600*/  VIADD R59, R47, 0x100000 ;  /* 0x001000002f3b7836 */ /* 0x000fe20000000000 */
[----:B------:R-:W-:Y:S02]  /*5610*/  MOV R58, R46 ;  /* 0x0000002e003a7202 */ /* 0x000fe40000000f00 */
[----:B------:R-:W-:-:S08]  /*5620*/  DFMA R52, R56, R48, UR14 ;  /* 0x0000000e38347e2b */ /* 0x000fd00008000030 */
[----:B------:R-:W-:Y:S01]  /*5630*/  DADD R50, -R52, UR14 ;  /* 0x0000000e34327e29 */ /* 0x000fe20008000100 */
[----:B------:R-:W-:Y:S01]  /*5640*/  UMOV UR14, 0xb9e7b0 ;  /* 0x00b9e7b0000e7882 */ /* 0x000fe20000000000 */
[----:B------:R-:W-:-:S06]  /*5650*/  UMOV UR15, 0x3c46a4cb ;  /* 0x3c46a4cb000f7882 */ /* 0x000fcc0000000000 */
[----:B------:R-:W-:Y:S02]  /*5660*/  DFMA R50, R56, R48, R50 ;  /* 0x000000303832722b */ /* 0x000fe40000000032 */
[----:B------:R-:W-:-:S06]  /*5670*/  DMUL R48, R54, R54 ;  /* 0x0000003636307228 */ /* 0x000fcc0000000000 */
[----:B------:R-:W-:Y:S01]  /*5680*/  DADD R50, R50, -UR14 ;  /* 0x8000000e32327e29 */ /* 0x000fe20008000000 */
[----:B------:R-:W-:Y:S01]  /*5690*/  UMOV UR14, 0x80000000 ;  /* 0x80000000000e7882 */ /* 0x000fe20000000000 */
[C---:B------:R-:W-:Y:S01]  /*56a0*/  DFMA R36, R54.reuse, R54, -R48 ;  /* 0x000000363624722b */ /* 0x040fe20000000830 */
[----:B------:R-:W-:Y:S01]  /*56b0*/  UMOV UR15, 0x43300000 ;  /* 0x43300000000f7882 */ /* 0x000fe20000000000 */
[----:B------:R-:W-:-:S06]  /*56c0*/  DMUL R56, R54, R48 ;  /* 0x0000003036387228 */ /* 0x000fcc0000000000 */
[C---:B------:R-:W-:Y:S02]  /*56d0*/  DFMA R58, R54.reuse, R58, R36 ;  /* 0x0000003a363a722b */ /* 0x040fe40000000024 */
[----:B------:R-:W-:-:S08]  /*56e0*/  DFMA R36, R54, R48, -R56 ;  /* 0x000000303624722b */ /* 0x000fd00000000838 */
[----:B------:R-:W-:Y:S02]  /*56f0*/  DFMA R36, R46, R48, R36 ;  /* 0x000000302e24722b */ /* 0x000fe40000000024 */
[----:B------:R-:W-:-:S06]  /*5700*/  DADD R48, R52, R50 ;  /* 0x0000000034307229 */ /* 0x000fcc0000000032 */
[----:B------:R-:W-:Y:S02]  /*5710*/  DFMA R36, R54, R58, R36 ;  /* 0x0000003a3624722b */ /* 0x000fe40000000024 */
[----:B------:R-:W-:Y:S02]  /*5720*/  DADD R58, R52, -R48 ;  /* 0x00000000343a7229 */ /* 0x000fe40000000830 */
[----:B------:R-:W-:-:S06]  /*5730*/  DMUL R52, R48, R56 ;  /* 0x0000003830347228 */ /* 0x000fcc0000000000 */
[----:B------:R-:W-:Y:S02]  /*5740*/  DADD R58, R50, R58 ;  /* 0x00000000323a7229 */ /* 0x000fe4000000003a */
[----:B------:R-:W-:-:S08]  /*5750*/  DFMA R50, R48, R56, -R52 ;  /* 0x000000383032722b */ /* 0x000fd00000000834 */
[----:B------:R-:W-:-:S08]  /*5760*/  DFMA R36, R48, R36, R50 ;  /* 0x000000243024722b */ /* 0x000fd00000000032 */
[----:B------:R-:W-:-:S08]  /*5770*/  DFMA R58, R58, R56, R36 ;  /* 0x000000383a3a722b */ /* 0x000fd00000000024 */
[----:B------:R-:W-:-:S08]  /*5780*/  DADD R48, R52, R58 ;  /* 0x0000000034307229 */ /* 0x000fd0000000003a */
[--C-:B------:R-:W-:Y:S02]  /*5790*/  DADD R36, R54, R48.reuse ;  /* 0x0000000036247229 */ /* 0x100fe40000000030 */
[----:B------:R-:W-:-:S06]  /*57a0*/  DADD R52, R52, -R48 ;  /* 0x0000000034347229 */ /* 0x000fcc0000000830 */
[----:B------:R-:W-:Y:S02]  /*57b0*/  DADD R54, R54, -R36 ;  /* 0x0000000036367229 */ /* 0x000fe40000000824 */
[----:B------:R-:W-:-:S06]  /*57c0*/  DADD R52, R58, R52 ;  /* 0x000000003a347229 */ /* 0x000fcc0000000034 */
[----:B------:R-:W-:Y:S01]  /*57d0*/  DADD R54, R48, R54 ;  /* 0x0000000030367229 */ /* 0x000fe20000000036 */
[----:B------:R-:W-:Y:S01]  /*57e0*/  LOP3.LUT R48, R15, 0x80000000, RZ, 0x3c, !PT ;  /* 0x800000000f307812 */ /* 0x000fe200078e3cff */
[----:B------:R-:W-:-:S06]  /*57f0*/  IMAD.MOV.U32 R49, RZ, RZ, 0x43300000 ;  /* 0x43300000ff317424 */ /* 0x000fcc00078e00ff */
[----:B------:R-:W-:Y:S02]  /*5800*/  DADD R52, R52, R54 ;  /* 0x0000000034347229 */ /* 0x000fe40000000036 */
[----:B------:R-:W-:Y:S01]  /*5810*/  DADD R48, R48, -UR14 ;  /* 0x8000000e30307e29 */ /* 0x000fe20008000000 */
[----:B------:R-:W-:Y:S01]  /*5820*/  UMOV UR14, 0xfefa39ef ;  /* 0xfefa39ef000e7882 */ /* 0x000fe20000000000 */
[----:B------:R-:W-:-:S04]  /*5830*/  UMOV UR15, 0x3fe62e42 ;  /* 0x3fe62e42000f7882 */ /* 0x000fc80000000000 */
[----:B------:R-:W-:-:S08]  /*5840*/  DADD R46, R46, R52 ;  /* 0x000000002e2e7229 */ /* 0x000fd00000000034 */
[----:B------:R-:W-:-:S08]  /*5850*/  DADD R50, R36, R46 ;  /* 0x0000000024327229 */ /* 0x000fd0000000002e */
[--C-:B------:R-:W-:Y:S02]  /*5860*/  DFMA R14, R48, UR14, R50.reuse ;  /* 0x0000000e300e7c2b */ /* 0x100fe40008000032 */
[----:B------:R-:W-:-:S06]  /*5870*/  DADD R52, R36, -R50 ;  /* 0x0000000024347229 */ /* 0x000fcc0000000832 */
[----:B------:R-:W-:Y:S02]  /*5880*/  DFMA R36, R48, -UR14, R14 ;  /* 0x8000000e30247c2b */ /* 0x000fe4000800000e */
[----:B------:R-:W-:-:S06]  /*5890*/  DADD R52, R46, R52 ;  /* 0x000000002e347229 */ /* 0x000fcc0000000034 */
[----:B------:R-:W-:-:S08]  /*58a0*/  DADD R36, -R50, R36 ;  /* 0x0000000032247229 */ /* 0x000fd00000000124 */
[----:B------:R-:W-:-:S08]  /*58b0*/  DADD R36, R52, -R36 ;  /* 0x0000000034247229 */ /* 0x000fd00000000824 */
[----:B------:R-:W-:-:S08]  /*58c0*/  DFMA R48, R48, UR22, R36 ;  /* 0x0000001630307c2b */ /* 0x000fd00008000024 */
[----:B------:R-:W-:-:S08]  /*58d0*/  DADD R36, R14, R48 ;  /* 0x000000000e247229 */ /* 0x000fd00000000030 */
[----:B------:R-:W-:Y:S02]  /*58e0*/  DADD R46, R14, -R36 ;  /* 0x000000000e2e7229 */ /* 0x000fe40000000824 */
[----:B------:R-:W-:-:S06]  /*58f0*/  DMUL R14, R36, 2 ;  /* 0x40000000240e7828 */ /* 0x000fcc0000000000 */
[----:B------:R-:W-:Y:S02]  /*5900*/  DADD R46, R48, R46 ;  /* 0x00000000302e7229 */ /* 0x000fe4000000002e */
[----:B------:R-:W-:Y:S01]  /*5910*/  DFMA R36, R36, 2, -R14 ;  /* 0x400000002424782b */ /* 0x000fe2000000080e */
[----:B------:R-:W-:Y:S02]  /*5920*/  IMAD.MOV.U32 R48, RZ, RZ, 0x652b82fe ;  /* 0x652b82feff307424 */ /* 0x000fe400078e00ff */
[----:B------:R-:W-:-:S05]  /*5930*/  IMAD.MOV.U32 R49, RZ, RZ, 0x3ff71547 ;  /* 0x3ff71547ff317424 */ /* 0x000fca00078e00ff */
[----:B------:R-:W-:-:S08]  /*5940*/  DFMA R46, R46, 2, R36 ;  /* 0x400000002e2e782b */ /* 0x000fd00000000024 */
[----:B------:R-:W-:-:S08]  /*5950*/  DADD R50, R14, R46 ;  /* 0x000000000e327229 */ /* 0x000fd0000000002e */
[----:B------:R-:W-:Y:S02]  /*5960*/  DFMA R48, R50, R48, 6.75539944105574400000e+15 ;  /* 0x433800003230742b */ /* 0x000fe40000000030 */
[----:B------:R-:W-:Y:S01]  /*5970*/  FSETP.GEU.AND P0, PT, |R51|, 4.1917929649353027344, PT ;  /* 0x4086232b3300780b */ /* 0x000fe20003f0e200 */
[----:B------:R-:W-:-:S05]  /*5980*/  DADD R14, R14, -R50 ;  /* 0x000000000e0e7229 */ /* 0x000fca0000000832 */
[----:B------:R-:W-:-:S03]  /*5990*/  DADD R36, R48, -6.75539944105574400000e+15 ;  /* 0xc338000030247429 */ /* 0x000fc60000000000 */
[----:B------:R-:W-:-:S05]  /*59a0*/  DADD R46, R46, R14 ;  /* 0x000000002e2e7229 */ /* 0x000fca000000000e */
[----:B------:R-:W-:Y:S01]  /*59b0*/  DFMA R52, R36, -UR14, R50 ;  /* 0x8000000e24347c2b */ /* 0x000fe20008000032 */
[----:B------:R-:W-:Y:S01]  /*59c0*/  UMOV UR14, 0x3b39803f ;  /* 0x3b39803f000e7882 */ /* 0x000fe20000000000 */
[----:B------:R-:W-:-:S06]  /*59d0*/  UMOV UR15, 0x3c7abc9e ;  /* 0x3c7abc9e000f7882 */ /* 0x000fcc0000000000 */
[----:B------:R-:W-:Y:S01]  /*59e0*/  DFMA R52, R36, -UR14, R52 ;  /* 0x8000000e24347c2b */ /* 0x000fe20008000034 */
[----:B------:R-:W-:Y:S01]  /*59f0*/  UMOV UR14, 0x69ce2bdf ;  /* 0x69ce2bdf000e7882 */ /* 0x000fe20000000000 */
[----:B------:R-:W-:Y:S01]  /*5a00*/  IMAD.MOV.U32 R36, RZ, RZ, -0x35dec16 ;  /* 0xfca213eaff247424 */ /* 0x000fe200078e00ff */
[----:B------:R-:W-:Y:S01]  /*5a10*/  UMOV UR15, 0x3e5ade15 ;  /* 0x3e5ade15000f7882 */ /* 0x000fe20000000000 */
[----:B------:R-:W-:-:S06]  /*5a20*/  IMAD.MOV.U32 R37, RZ, RZ, 0x3e928af3 ;  /* 0x3e928af3ff257424 */ /* 0x000fcc00078e00ff */
[----:B------:R-:W-:Y:S01]  /*5a30*/  DFMA R36, R52, UR14, R36 ;  /* 0x0000000e34247c2b */ /* 0x000fe20008000024 */
[----:B------:R-:W-:Y:S01]  /*5a40*/  UMOV UR14, 0x62401315 ;  /* 0x62401315000e7882 */ /* 0x000fe20000000000 */
[----:B------:R-:W-:-:S06]  /*5a50*/  UMOV UR15, 0x3ec71dee ;  /* 0x3ec71dee000f7882 */ /* 0x000fcc0000000000 */
[----:B------:R-:W-:Y:S01]  /*5a60*/  DFMA R36, R52, R36, UR14 ;  /* 0x0000000e34247e2b */ /* 0x000fe20008000024 */
        /* <DEDUP_REMOVED lines=20> */
[----:B------:R-:W-:-:S08]  /*5bb0*/  DFMA R36, R52, R36, UR14 ;  /* 0x0000000e34247e2b */ /* 0x000fd00008000024 */
[----:B------:R-:W-:-:S08]  /*5bc0*/  DFMA R36, R52, R36, 1 ;  /* 0x3ff000003424742b */ /* 0x000fd00000000024 */
[----:B------:R-:W-:-:S10]  /*5bd0*/  DFMA R36, R52, R36, 1 ;  /* 0x3ff000003424742b */ /* 0x000fd40000000024 */
[----:B------:R-:W-:Y:S02]  /*5be0*/  IMAD R15, R48, 0x100000, R37 ;  /* 0x00100000300f7824 */ /* 0x000fe400078e0225 */
[----:B------:R-:W-:Y:S01]  /*5bf0*/  IMAD.MOV.U32 R14, RZ, RZ, R36 ;  /* 0x000000ffff0e7224 */ /* 0x000fe200078e0024 */
[----:B------:R-:W-:Y:S06]  /*5c00*/  @!P0 BRA `(.L_x_72) ;  /* 0x0000000000348947 */ /* 0x000fec0003800000 */
[----:B------:R-:W-:Y:S01]  /*5c10*/  FSETP.GEU.AND P3, PT, |R51|, 4.2275390625, PT ;  /* 0x408748003300780b */ /* 0x000fe20003f6e200 */
[C---:B------:R-:W-:Y:S02]  /*5c20*/  DADD R14, R50.reuse, +INF ;  /* 0x7ff00000320e7429 */ /* 0x040fe40000000000 */
[----:B------:R-:W-:-:S08]  /*5c30*/  DSETP.GEU.AND P0, PT, R50, RZ, PT ;  /* 0x000000ff3200722a */ /* 0x000fd00003f0e000 */
[----:B------:R-:W-:Y:S02]  /*5c40*/  FSEL R14, R14, RZ, P0 ;  /* 0x000000ff0e0e7208 */ /* 0x000fe40000000000 */
[----:B------:R-:W-:Y:S01]  /*5c50*/  FSEL R15, R15, RZ, P0 ;  /* 0x000000ff0f0f7208 */ /* 0x000fe20000000000 */
[----:B------:R-:W-:Y:S06]  /*5c60*/  @P3 BRA `(.L_x_72) ;  /* 0x00000000001c3947 */ /* 0x000fec0003800000 */
[----:B------:R-:W-:-:S04]  /*5c70*/  LEA.HI R14, R48, R48, RZ, 0x1 ;  /* 0x00000030300e7211 */ /* 0x000fc800078f08ff */
[----:B------:R-:W-:-:S05]  /*5c80*/  SHF.R.S32.HI R14, RZ, 0x1, R14 ;  /* 0x00000001ff0e7819 */ /* 0x000fca000001140e */
[----:B------:R-:W-:Y:S02]  /*5c90*/  IMAD.IADD R15, R48, 0x1, -R14 ;  /* 0x00000001300f7824 */ /* 0x000fe400078e0a0e */
[----:B------:R-:W-:Y:S02]  /*5ca0*/  IMAD R37, R14, 0x100000, R37 ;  /* 0x001000000e257824 */ /* 0x000fe400078e0225 */
[----:B------:R-:W-:Y:S01]  /*5cb0*/  IMAD.MOV.U32 R14, RZ, RZ, RZ ;  /* 0x000000ffff0e7224 */ /* 0x000fe200078e00ff */
[----:B------:R-:W-:-:S06]  /*5cc0*/  LEA R15, R15, 0x3ff00000, 0x14 ;  /* 0x3ff000000f0f7811 */ /* 0x000fcc00078ea0ff */
[----:B------:R-:W-:-:S11]  /*5cd0*/  DMUL R14, R36, R14 ;  /* 0x0000000e240e7228 */ /* 0x000fd60000000000 */
.L_x_72:
[----:B------:R-:W-:Y:S02]  /*5ce0*/  DFMA R46, R46, R14, R14 ;  /* 0x0000000e2e2e722b */ /* 0x000fe4000000000e */
[----:B------:R-:W-:-:S08]  /*5cf0*/  DSETP.NEU.AND P0, PT, |R14|, +INF , PT ;  /* 0x7ff000000e00742a */ /* 0x000fd00003f0d200 */
[----:B------:R-:W-:Y:S01]  /*5d00*/  FSEL R37, R14, R46, !P0 ;  /* 0x0000002e0e257208 */ /* 0x000fe20004000000 */
[----:B------:R-:W-:Y:S01]  /*5d10*/  IMAD.MOV.U32 R14, RZ, RZ, R4 ;  /* 0x000000ffff0e7224 */ /* 0x000fe200078e0004 */
[----:B------:R-:W-:Y:S01]  /*5d20*/  FSEL R36, R15, R47, !P0 ;  /* 0x0000002f0f247208 */ /* 0x000fe20004000000 */
[----:B------:R-:W-:-:S04]  /*5d30*/  IMAD.MOV.U32 R15, RZ, RZ, 0x0 ;  /* 0x00000000ff0f7424 */ /* 0x000fc800078e00ff */
[----:B------:R-:W-:Y:S05]  /*5d40*/  RET.REL.NODEC R14 `(_Z4test8sphere_t7light_tPf) ;  /* 0xffffffa00eac7950 */ /* 0x000fea0003c3ffff */
.L_x_73:
[----:B------:R-:W-:-:S00]  /*5d50*/  BRA `(.L_x_73) ;  /* 0xfffffffc00fc7947 */ /* 0x000fc0000383ffff */
[----:B------:R-:W-:-:S00]  /*5d60*/  NOP ;  /* 0x0000000000007918 */ /* 0x000fc00000000000 */
        /* <DEDUP_REMOVED lines=9> */
.L_x_79:


//--------------------- .nv.shared.reserved.0     --------------------------
	.section	.nv.shared.reserved.0,"aw",@nobits
	.weak		__nv_reservedSMEM_offset_0_alias
	.size		__nv_reservedSMEM_offset_0_alias, 0, 64
	.other		__nv_reservedSMEM_offset_0_alias,@"STO_CUDA_RESERVED_SHARED STV_DEFAULT"
__nv_reservedSMEM_offset_0_alias:
	.zero		0
	.zero		64


//--------------------- .nv.constant0._Z4test8sphere_t7light_tPf --------------------------
	.section	.nv.constant0._Z4test8sphere_t7light_tPf,"a",@progbits
	.sectionflags	@""
	.align	4
.nv.constant0._Z4test8sphere_t7light_tPf:
	.zero		952


//--------------------- SYMBOLS --------------------------

	.type		.nv.reservedSmem.offset0,@object
	.size		.nv.reservedSmem.offset0,0x4
